	.target	sm_103a

	.elftype	@"ET_EXEC"


//--------------------- .note.nv.tkinfo           --------------------------
	.section	.note.nv.tkinfo,"",@"SHT_NOTE"
	.sectionflags	@"SHF_NOTE_NV_TKINFO"
	.tkinfo
        /*0018*/ 	.word	0x00000002
        /*0030*/ 	.string	""
        /*0030*/ 	.string	"ptxas"
        /*0030*/ 	.string	"Cuda compilation tools, release 13.0, V13.0.88"
        /*0030*/ 	.string	"Build cuda_13.0.r13.0/compiler.36424714_0"
        /*0030*/ 	.string	"-arch sm_103a -m 64 "



//--------------------- .note.nv.cuinfo           --------------------------
	.section	.note.nv.cuinfo,"",@"SHT_NOTE"
	.sectionflags	@"SHF_NOTE_NV_CUINFO"
        /*0018*/ 	.short	0x0002
        /*001a*/ 	.short	0x0067
        /*001c*/ 	.short	0x0082
	.zero		2


//--------------------- .nv.info                  --------------------------
	.section	.nv.info,"",@"SHT_CUDA_INFO"
	.align	4


	//----- nvinfo : EIATTR_REGCOUNT
	.align		4
        /*0000*/ 	.byte	0x04, 0x2f
        /*0002*/ 	.short	(.L_12 - .L_11)
	.align		4
.L_11:
        /*0004*/ 	.word	index@(_ZN7cutlass13device_kernelIN5flash11enable_sm90INS1_16FlashAttnFwdSm90INS1_25CollectiveMainloopFwdSm90ILi2EN4cute5tupleIJNS5_1CILi1EEES8_S8_EEENS6_IJNS7_ILi128EEENS7_ILi96EEENS7_ILi64EEEEEELi256ENS_10bfloat16_tEfNS_4arch4Sm90ELb1ELb0ELb0ELb1ELb1ELb1ELb1ELb1ELb0ELb1ELb0ELb0EEENS1_21CollectiveEpilogueFwdINS6_IJSA_NS7_ILi256EEESB_EEES9_SE_SG_Li256ELb1ELb1ELb0ELb0EEENS1_36VarlenDynamicPersistentTileSchedulerILi128ELi96ELi256ELi128ELb0ELb1ELb1ELb1ELb1ELb1EEEEEEEEEvNT_6ParamsE)
        /*0008*/ 	.word	0x00000004


	//----- nvinfo : EIATTR_FRAME_SIZE
	.align		4
.L_12:
        /*000c*/ 	.byte	0x04, 0x11
        /*000e*/ 	.short	(.L_14 - .L_13)
	.align		4
.L_13:
        /*0010*/ 	.word	index@(_ZN7cutlass13device_kernelIN5flash11enable_sm90INS1_16FlashAttnFwdSm90INS1_25CollectiveMainloopFwdSm90ILi2EN4cute5tupleIJNS5_1CILi1EEES8_S8_EEENS6_IJNS7_ILi128EEENS7_ILi96EEENS7_ILi64EEEEEELi256ENS_10bfloat16_tEfNS_4arch4Sm90ELb1ELb0ELb0ELb1ELb1ELb1ELb1ELb1ELb0ELb1ELb0ELb0EEENS1_21CollectiveEpilogueFwdINS6_IJSA_NS7_ILi256EEESB_EEES9_SE_SG_Li256ELb1ELb1ELb0ELb0EEENS1_36VarlenDynamicPersistentTileSchedulerILi128ELi96ELi256ELi128ELb0ELb1ELb1ELb1ELb1ELb1EEEEEEEEEvNT_6ParamsE)
        /*0014*/ 	.word	0x00000000


	//----- nvinfo : EIATTR_REGCOUNT
	.align		4
.L_14:
        /*0018*/ 	.byte	0x04, 0x2f
        /*001a*/ 	.short	(.L_16 - .L_15)
	.align		4
.L_15:
        /*001c*/ 	.word	index@(_ZN7cutlass13device_kernelIN5flash11enable_sm90INS1_16FlashAttnFwdSm90INS1_25CollectiveMainloopFwdSm90ILi2EN4cute5tupleIJNS5_1CILi1EEES8_S8_EEENS6_IJNS7_ILi128EEENS7_ILi96EEENS7_ILi64EEEEEELi256ENS_10bfloat16_tEfNS_4arch4Sm90ELb1ELb0ELb0ELb1ELb1ELb0ELb1ELb1ELb0ELb1ELb0ELb0EEENS1_21CollectiveEpilogueFwdINS6_IJSA_NS7_ILi256EEESB_EEES9_SE_SG_Li256ELb1ELb1ELb0ELb0EEENS1_36VarlenDynamicPersistentTileSchedulerILi128ELi96ELi256ELi128ELb0ELb1ELb1ELb1ELb1ELb1EEEEEEEEEvNT_6ParamsE)
        /*0020*/ 	.word	0x00000004


	//----- nvinfo : EIATTR_FRAME_SIZE
	.align		4
.L_16:
        /*0024*/ 	.byte	0x04, 0x11
        /*0026*/ 	.short	(.L_18 - .L_17)
	.align		4
.L_17:
        /*0028*/ 	.word	index@(_ZN7cutlass13device_kernelIN5flash11enable_sm90INS1_16FlashAttnFwdSm90INS1_25CollectiveMainloopFwdSm90ILi2EN4cute5tupleIJNS5_1CILi1EEES8_S8_EEENS6_IJNS7_ILi128EEENS7_ILi96EEENS7_ILi64EEEEEELi256ENS_10bfloat16_tEfNS_4arch4Sm90ELb1ELb0ELb0ELb1ELb1ELb0ELb1ELb1ELb0ELb1ELb0ELb0EEENS1_21CollectiveEpilogueFwdINS6_IJSA_NS7_ILi256EEESB_EEES9_SE_SG_Li256ELb1ELb1ELb0ELb0EEENS1_36VarlenDynamicPersistentTileSchedulerILi128ELi96ELi256ELi128ELb0ELb1ELb1ELb1ELb1ELb1EEEEEEEEEvNT_6ParamsE)
        /*002c*/ 	.word	0x00000000


	//----- nvinfo : EIATTR_REGCOUNT
	.align		4
.L_18:
        /*0030*/ 	.byte	0x04, 0x2f
        /*0032*/ 	.short	(.L_20 - .L_19)
	.align		4
.L_19:
        /*0034*/ 	.word	index@(_ZN7cutlass13device_kernelIN5flash11enable_sm90INS1_16FlashAttnFwdSm90INS1_25CollectiveMainloopFwdSm90ILi2EN4cute5tupleIJNS5_1CILi1EEES8_S8_EEENS6_IJNS7_ILi128EEENS7_ILi96EEENS7_ILi64EEEEEELi256ENS_10bfloat16_tEfNS_4arch4Sm90ELb1ELb0ELb0ELb1ELb1ELb1ELb0ELb1ELb0ELb1ELb0ELb0EEENS1_21CollectiveEpilogueFwdINS6_IJSA_NS7_ILi256EEESB_EEES9_SE_SG_Li256ELb1ELb1ELb0ELb0EEENS1_36VarlenDynamicPersistentTileSchedulerILi128ELi96ELi256ELi128ELb0ELb1ELb1ELb1ELb1ELb1EEEEEEEEEvNT_6ParamsE)
        /*0038*/ 	.word	0x00000004


	//----- nvinfo : EIATTR_FRAME_SIZE
	.align		4
.L_20:
        /*003c*/ 	.byte	0x04, 0x11
        /*003e*/ 	.short	(.L_22 - .L_21)
	.align		4
.L_21:
        /*0040*/ 	.word	index@(_ZN7cutlass13device_kernelIN5flash11enable_sm90INS1_16FlashAttnFwdSm90INS1_25CollectiveMainloopFwdSm90ILi2EN4cute5tupleIJNS5_1CILi1EEES8_S8_EEENS6_IJNS7_ILi128EEENS7_ILi96EEENS7_ILi64EEEEEELi256ENS_10bfloat16_tEfNS_4arch4Sm90ELb1ELb0ELb0ELb1ELb1ELb1ELb0ELb1ELb0ELb1ELb0ELb0EEENS1_21CollectiveEpilogueFwdINS6_IJSA_NS7_ILi256EEESB_EEES9_SE_SG_Li256ELb1ELb1ELb0ELb0EEENS1_36VarlenDynamicPersistentTileSchedulerILi128ELi96ELi256ELi128ELb0ELb1ELb1ELb1ELb1ELb1EEEEEEEEEvNT_6ParamsE)
        /*0044*/ 	.word	0x00000000


	//----- nvinfo : EIATTR_REGCOUNT
	.align		4
.L_22:
        /*0048*/ 	.byte	0x04, 0x2f
        /*004a*/ 	.short	(.L_24 - .L_23)
	.align		4
.L_23:
        /*004c*/ 	.word	index@(_ZN7cutlass13device_kernelIN5flash11enable_sm90INS1_16FlashAttnFwdSm90INS1_25CollectiveMainloopFwdSm90ILi2EN4cute5tupleIJNS5_1CILi1EEES8_S8_EEENS6_IJNS7_ILi128EEENS7_ILi96EEENS7_ILi64EEEEEELi256ENS_10bfloat16_tEfNS_4arch4Sm90ELb1ELb0ELb0ELb1ELb1ELb0ELb0ELb1ELb0ELb1ELb0ELb0EEENS1_21CollectiveEpilogueFwdINS6_IJSA_NS7_ILi256EEESB_EEES9_SE_SG_Li256ELb1ELb1ELb0ELb0EEENS1_36VarlenDynamicPersistentTileSchedulerILi128ELi96ELi256ELi128ELb0ELb1ELb1ELb1ELb1ELb1EEEEEEEEEvNT_6ParamsE)
        /*0050*/ 	.word	0x00000004


	//----- nvinfo : EIATTR_FRAME_SIZE
	.align		4
.L_24:
        /*0054*/ 	.byte	0x04, 0x11
        /*0056*/ 	.short	(.L_26 - .L_25)
	.align		4
.L_25:
        /*0058*/ 	.word	index@(_ZN7cutlass13device_kernelIN5flash11enable_sm90INS1_16FlashAttnFwdSm90INS1_25CollectiveMainloopFwdSm90ILi2EN4cute5tupleIJNS5_1CILi1EEES8_S8_EEENS6_IJNS7_ILi128EEENS7_ILi96EEENS7_ILi64EEEEEELi256ENS_10bfloat16_tEfNS_4arch4Sm90ELb1ELb0ELb0ELb1ELb1ELb0ELb0ELb1ELb0ELb1ELb0ELb0EEENS1_21CollectiveEpilogueFwdINS6_IJSA_NS7_ILi256EEESB_EEES9_SE_SG_Li256ELb1ELb1ELb0ELb0EEENS1_36VarlenDynamicPersistentTileSchedulerILi128ELi96ELi256ELi128ELb0ELb1ELb1ELb1ELb1ELb1EEEEEEEEEvNT_6ParamsE)
        /*005c*/ 	.word	0x00000000


	//----- nvinfo : EIATTR_REGCOUNT
	.align		4
.L_26:
        /*0060*/ 	.byte	0x04, 0x2f
        /*0062*/ 	.short	(.L_28 - .L_27)
	.align		4
.L_27:
        /*0064*/ 	.word	index@(_ZN7cutlass13device_kernelIN5flash11enable_sm90INS1_16FlashAttnFwdSm90INS1_25CollectiveMainloopFwdSm90ILi2EN4cute5tupleIJNS5_1CILi1EEES8_S8_EEENS6_IJNS7_ILi128EEENS7_ILi96EEENS7_ILi64EEEEEELi256ENS_10bfloat16_tEfNS_4arch4Sm90ELb1ELb0ELb0ELb0ELb1ELb0ELb1ELb1ELb0ELb1ELb0ELb0EEENS1_21CollectiveEpilogueFwdINS6_IJSA_NS7_ILi256EEESB_EEES9_SE_SG_Li256ELb0ELb1ELb0ELb0EEENS1_30DynamicPersistentTileSchedulerILi256ELi128ELb0ELb1ELb1EEEEEEEEEvNT_6ParamsE)
        /*0068*/ 	.word	0x00000004


	//----- nvinfo : EIATTR_FRAME_SIZE
	.align		4
.L_28:
        /*006c*/ 	.byte	0x04, 0x11
        /*006e*/ 	.short	(.L_30 - .L_29)
	.align		4
.L_29:
        /*0070*/ 	.word	index@(_ZN7cutlass13device_kernelIN5flash11enable_sm90INS1_16FlashAttnFwdSm90INS1_25CollectiveMainloopFwdSm90ILi2EN4cute5tupleIJNS5_1CILi1EEES8_S8_EEENS6_IJNS7_ILi128EEENS7_ILi96EEENS7_ILi64EEEEEELi256ENS_10bfloat16_tEfNS_4arch4Sm90ELb1ELb0ELb0ELb0ELb1ELb0ELb1ELb1ELb0ELb1ELb0ELb0EEENS1_21CollectiveEpilogueFwdINS6_IJSA_NS7_ILi256EEESB_EEES9_SE_SG_Li256ELb0ELb1ELb0ELb0EEENS1_30DynamicPersistentTileSchedulerILi256ELi128ELb0ELb1ELb1EEEEEEEEEvNT_6ParamsE)
        /*0074*/ 	.word	0x00000000


	//----- nvinfo : EIATTR_REGCOUNT
	.align		4
.L_30:
        /*0078*/ 	.byte	0x04, 0x2f
        /*007a*/ 	.short	(.L_32 - .L_31)
	.align		4
.L_31:
        /*007c*/ 	.word	index@(_ZN7cutlass13device_kernelIN5flash11enable_sm90INS1_16FlashAttnFwdSm90INS1_25CollectiveMainloopFwdSm90ILi2EN4cute5tupleIJNS5_1CILi1EEES8_S8_EEENS6_IJNS7_ILi128EEENS7_ILi96EEENS7_ILi64EEEEEELi256ENS_10bfloat16_tEfNS_4arch4Sm90ELb1ELb0ELb0ELb0ELb1ELb0ELb0ELb1ELb0ELb1ELb0ELb0EEENS1_21CollectiveEpilogueFwdINS6_IJSA_NS7_ILi256EEESB_EEES9_SE_SG_Li256ELb0ELb1ELb0ELb0EEENS1_30DynamicPersistentTileSchedulerILi256ELi128ELb0ELb1ELb1EEEEEEEEEvNT_6ParamsE)
        /*0080*/ 	.word	0x00000004


	//----- nvinfo : EIATTR_FRAME_SIZE
	.align		4
.L_32:
        /*0084*/ 	.byte	0x04, 0x11
        /*0086*/ 	.short	(.L_34 - .L_33)
	.align		4
.L_33:
        /*0088*/ 	.word	index@(_ZN7cutlass13device_kernelIN5flash11enable_sm90INS1_16FlashAttnFwdSm90INS1_25CollectiveMainloopFwdSm90ILi2EN4cute5tupleIJNS5_1CILi1EEES8_S8_EEENS6_IJNS7_ILi128EEENS7_ILi96EEENS7_ILi64EEEEEELi256ENS_10bfloat16_tEfNS_4arch4Sm90ELb1ELb0ELb0ELb0ELb1ELb0ELb0ELb1ELb0ELb1ELb0ELb0EEENS1_21CollectiveEpilogueFwdINS6_IJSA_NS7_ILi256EEESB_EEES9_SE_SG_Li256ELb0ELb1ELb0ELb0EEENS1_30DynamicPersistentTileSchedulerILi256ELi128ELb0ELb1ELb1EEEEEEEEEvNT_6ParamsE)
        /*008c*/ 	.word	0x00000000


	//----- nvinfo : EIATTR_REGCOUNT
	.align		4
.L_34:
        /*0090*/ 	.byte	0x04, 0x2f
        /*0092*/ 	.short	(.L_36 - .L_35)
	.align		4
.L_35:
        /*0094*/ 	.word	index@(_ZN7cutlass13device_kernelIN5flash11enable_sm90INS1_16FlashAttnFwdSm90INS1_25CollectiveMainloopFwdSm90ILi2EN4cute5tupleIJNS5_1CILi1EEES8_S8_EEENS6_IJNS7_ILi128EEENS7_ILi96EEENS7_ILi64EEEEEELi256ENS_10bfloat16_tEfNS_4arch4Sm90ELb0ELb1ELb0ELb1ELb1ELb1ELb1ELb1ELb0ELb1ELb0ELb0EEENS1_21CollectiveEpilogueFwdINS6_IJSA_NS7_ILi256EEESB_EEES9_SE_SG_Li256ELb1ELb1ELb0ELb0EEENS1_36VarlenDynamicPersistentTileSchedulerILi128ELi96ELi256ELi128ELb0ELb1ELb1ELb1ELb0ELb1EEEEEEEEEvNT_6ParamsE)
        /*0098*/ 	.word	0x00000004


	//----- nvinfo : EIATTR_FRAME_SIZE
	.align		4
.L_36:
        /*009c*/ 	.byte	0x04, 0x11
        /*009e*/ 	.short	(.L_38 - .L_37)
	.align		4
.L_37:
        /*00a0*/ 	.word	index@(_ZN7cutlass13device_kernelIN5flash11enable_sm90INS1_16FlashAttnFwdSm90INS1_25CollectiveMainloopFwdSm90ILi2EN4cute5tupleIJNS5_1CILi1EEES8_S8_EEENS6_IJNS7_ILi128EEENS7_ILi96EEENS7_ILi64EEEEEELi256ENS_10bfloat16_tEfNS_4arch4Sm90ELb0ELb1ELb0ELb1ELb1ELb1ELb1ELb1ELb0ELb1ELb0ELb0EEENS1_21CollectiveEpilogueFwdINS6_IJSA_NS7_ILi256EEESB_EEES9_SE_SG_Li256ELb1ELb1ELb0ELb0EEENS1_36VarlenDynamicPersistentTileSchedulerILi128ELi96ELi256ELi128ELb0ELb1ELb1ELb1ELb0ELb1EEEEEEEEEvNT_6ParamsE)
        /*00a4*/ 	.word	0x00000000


	//----- nvinfo : EIATTR_REGCOUNT
	.align		4
.L_38:
        /*00a8*/ 	.byte	0x04, 0x2f
        /*00aa*/ 	.short	(.L_40 - .L_39)
	.align		4
.L_39:
        /*00ac*/ 	.word	index@(_ZN7cutlass13device_kernelIN5flash11enable_sm90INS1_16FlashAttnFwdSm90INS1_25CollectiveMainloopFwdSm90ILi2EN4cute5tupleIJNS5_1CILi1EEES8_S8_EEENS6_IJNS7_ILi128EEENS7_ILi96EEENS7_ILi64EEEEEELi256ENS_10bfloat16_tEfNS_4arch4Sm90ELb0ELb1ELb0ELb1ELb1ELb0ELb1ELb1ELb0ELb1ELb0ELb0EEENS1_21CollectiveEpilogueFwdINS6_IJSA_NS7_ILi256EEESB_EEES9_SE_SG_Li256ELb1ELb1ELb0ELb0EEENS1_36VarlenDynamicPersistentTileSchedulerILi128ELi96ELi256ELi128ELb0ELb1ELb1ELb1ELb0ELb1EEEEEEEEEvNT_6ParamsE)
        /*00b0*/ 	.word	0x00000004


	//----- nvinfo : EIATTR_FRAME_SIZE
	.align		4
.L_40:
        /*00b4*/ 	.byte	0x04, 0x11
        /*00b6*/ 	.short	(.L_42 - .L_41)
	.align		4
.L_41:
        /*00b8*/ 	.word	index@(_ZN7cutlass13device_kernelIN5flash11enable_sm90INS1_16FlashAttnFwdSm90INS1_25CollectiveMainloopFwdSm90ILi2EN4cute5tupleIJNS5_1CILi1EEES8_S8_EEENS6_IJNS7_ILi128EEENS7_ILi96EEENS7_ILi64EEEEEELi256ENS_10bfloat16_tEfNS_4arch4Sm90ELb0ELb1ELb0ELb1ELb1ELb0ELb1ELb1ELb0ELb1ELb0ELb0EEENS1_21CollectiveEpilogueFwdINS6_IJSA_NS7_ILi256EEESB_EEES9_SE_SG_Li256ELb1ELb1ELb0ELb0EEENS1_36VarlenDynamicPersistentTileSchedulerILi128ELi96ELi256ELi128ELb0ELb1ELb1ELb1ELb0ELb1EEEEEEEEEvNT_6ParamsE)
        /*00bc*/ 	.word	0x00000000


	//----- nvinfo : EIATTR_REGCOUNT
	.align		4
.L_42:
        /*00c0*/ 	.byte	0x04, 0x2f
        /*00c2*/ 	.short	(.L_44 - .L_43)
	.align		4
.L_43:
        /*00c4*/ 	.word	index@(_ZN7cutlass13device_kernelIN5flash11enable_sm90INS1_16FlashAttnFwdSm90INS1_25CollectiveMainloopFwdSm90ILi2EN4cute5tupleIJNS5_1CILi1EEES8_S8_EEENS6_IJNS7_ILi128EEENS7_ILi96EEENS7_ILi64EEEEEELi256ENS_10bfloat16_tEfNS_4arch4Sm90ELb0ELb1ELb0ELb1ELb1ELb1ELb0ELb1ELb0ELb1ELb0ELb0EEENS1_21CollectiveEpilogueFwdINS6_IJSA_NS7_ILi256EEESB_EEES9_SE_SG_Li256ELb1ELb1ELb0ELb0EEENS1_36VarlenDynamicPersistentTileSchedulerILi128ELi96ELi256ELi128ELb0ELb1ELb1ELb1ELb0ELb1EEEEEEEEEvNT_6ParamsE)
        /*00c8*/ 	.word	0x00000004


	//----- nvinfo : EIATTR_FRAME_SIZE
	.align		4
.L_44:
        /*00cc*/ 	.byte	0x04, 0x11
        /*00ce*/ 	.short	(.L_46 - .L_45)
	.align		4
.L_45:
        /*00d0*/ 	.word	index@(_ZN7cutlass13device_kernelIN5flash11enable_sm90INS1_16FlashAttnFwdSm90INS1_25CollectiveMainloopFwdSm90ILi2EN4cute5tupleIJNS5_1CILi1EEES8_S8_EEENS6_IJNS7_ILi128EEENS7_ILi96EEENS7_ILi64EEEEEELi256ENS_10bfloat16_tEfNS_4arch4Sm90ELb0ELb1ELb0ELb1ELb1ELb1ELb0ELb1ELb0ELb1ELb0ELb0EEENS1_21CollectiveEpilogueFwdINS6_IJSA_NS7_ILi256EEESB_EEES9_SE_SG_Li256ELb1ELb1ELb0ELb0EEENS1_36VarlenDynamicPersistentTileSchedulerILi128ELi96ELi256ELi128ELb0ELb1ELb1ELb1ELb0ELb1EEEEEEEEEvNT_6ParamsE)
        /*00d4*/ 	.word	0x00000000


	//----- nvinfo : EIATTR_REGCOUNT
	.align		4
.L_46:
        /*00d8*/ 	.byte	0x04, 0x2f
        /*00da*/ 	.short	(.L_48 - .L_47)
	.align		4
.L_47:
        /*00dc*/ 	.word	index@(_ZN7cutlass13device_kernelIN5flash11enable_sm90INS1_16FlashAttnFwdSm90INS1_25CollectiveMainloopFwdSm90ILi2EN4cute5tupleIJNS5_1CILi1EEES8_S8_EEENS6_IJNS7_ILi128EEENS7_ILi96EEENS7_ILi64EEEEEELi256ENS_10bfloat16_tEfNS_4arch4Sm90ELb0ELb1ELb0ELb1ELb1ELb0ELb0ELb1ELb0ELb1ELb0ELb0EEENS1_21CollectiveEpilogueFwdINS6_IJSA_NS7_ILi256EEESB_EEES9_SE_SG_Li256ELb1ELb1ELb0ELb0EEENS1_36VarlenDynamicPersistentTileSchedulerILi128ELi96ELi256ELi128ELb0ELb1ELb1ELb1ELb0ELb1EEEEEEEEEvNT_6ParamsE)
        /*00e0*/ 	.word	0x00000004


	//----- nvinfo : EIATTR_FRAME_SIZE
	.align		4
.L_48:
        /*00e4*/ 	.byte	0x04, 0x11
        /*00e6*/ 	.short	(.L_50 - .L_49)
	.align		4
.L_49:
        /*00e8*/ 	.word	index@(_ZN7cutlass13device_kernelIN5flash11enable_sm90INS1_16FlashAttnFwdSm90INS1_25CollectiveMainloopFwdSm90ILi2EN4cute5tupleIJNS5_1CILi1EEES8_S8_EEENS6_IJNS7_ILi128EEENS7_ILi96EEENS7_ILi64EEEEEELi256ENS_10bfloat16_tEfNS_4arch4Sm90ELb0ELb1ELb0ELb1ELb1ELb0ELb0ELb1ELb0ELb1ELb0ELb0EEENS1_21CollectiveEpilogueFwdINS6_IJSA_NS7_ILi256EEESB_EEES9_SE_SG_Li256ELb1ELb1ELb0ELb0EEENS1_36VarlenDynamicPersistentTileSchedulerILi128ELi96ELi256ELi128ELb0ELb1ELb1ELb1ELb0ELb1EEEEEEEEEvNT_6ParamsE)
        /*00ec*/ 	.word	0x00000000


	//----- nvinfo : EIATTR_REGCOUNT
	.align		4
.L_50:
        /*00f0*/ 	.byte	0x04, 0x2f
        /*00f2*/ 	.short	(.L_52 - .L_51)
	.align		4
.L_51:
        /*00f4*/ 	.word	index@(_ZN7cutlass13device_kernelIN5flash11enable_sm90INS1_16FlashAttnFwdSm90INS1_25CollectiveMainloopFwdSm90ILi2EN4cute5tupleIJNS5_1CILi1EEES8_S8_EEENS6_IJNS7_ILi128EEENS7_ILi96EEENS7_ILi64EEEEEELi256ENS_10bfloat16_tEfNS_4arch4Sm90ELb0ELb1ELb0ELb0ELb1ELb0ELb1ELb1ELb0ELb1ELb0ELb0EEENS1_21CollectiveEpilogueFwdINS6_IJSA_NS7_ILi256EEESB_EEES9_SE_SG_Li256ELb0ELb1ELb0ELb0EEENS1_30DynamicPersistentTileSchedulerILi256ELi128ELb0ELb1ELb1EEEEEEEEEvNT_6ParamsE)
        /*00f8*/ 	.word	0x00000004


	//----- nvinfo : EIATTR_FRAME_SIZE
	.align		4
.L_52:
        /*00fc*/ 	.byte	0x04, 0x11
        /*00fe*/ 	.short	(.L_54 - .L_53)
	.align		4
.L_53:
        /*0100*/ 	.word	index@(_ZN7cutlass13device_kernelIN5flash11enable_sm90INS1_16FlashAttnFwdSm90INS1_25CollectiveMainloopFwdSm90ILi2EN4cute5tupleIJNS5_1CILi1EEES8_S8_EEENS6_IJNS7_ILi128EEENS7_ILi96EEENS7_ILi64EEEEEELi256ENS_10bfloat16_tEfNS_4arch4Sm90ELb0ELb1ELb0ELb0ELb1ELb0ELb1ELb1ELb0ELb1ELb0ELb0EEENS1_21CollectiveEpilogueFwdINS6_IJSA_NS7_ILi256EEESB_EEES9_SE_SG_Li256ELb0ELb1ELb0ELb0EEENS1_30DynamicPersistentTileSchedulerILi256ELi128ELb0ELb1ELb1EEEEEEEEEvNT_6ParamsE)
        /*0104*/ 	.word	0x00000000


	//----- nvinfo : EIATTR_REGCOUNT
	.align		4
.L_54:
        /*0108*/ 	.byte	0x04, 0x2f
        /*010a*/ 	.short	(.L_56 - .L_55)
	.align		4
.L_55:
        /*010c*/ 	.word	index@(_ZN7cutlass13device_kernelIN5flash11enable_sm90INS1_16FlashAttnFwdSm90INS1_25CollectiveMainloopFwdSm90ILi2EN4cute5tupleIJNS5_1CILi1EEES8_S8_EEENS6_IJNS7_ILi128EEENS7_ILi96EEENS7_ILi64EEEEEELi256ENS_10bfloat16_tEfNS_4arch4Sm90ELb0ELb1ELb0ELb0ELb1ELb0ELb0ELb1ELb0ELb1ELb0ELb0EEENS1_21CollectiveEpilogueFwdINS6_IJSA_NS7_ILi256EEESB_EEES9_SE_SG_Li256ELb0ELb1ELb0ELb0EEENS1_30DynamicPersistentTileSchedulerILi256ELi128ELb0ELb1ELb1EEEEEEEEEvNT_6ParamsE)
        /*0110*/ 	.word	0x00000004


	//----- nvinfo : EIATTR_FRAME_SIZE
	.align		4
.L_56:
        /*0114*/ 	.byte	0x04, 0x11
        /*0116*/ 	.short	(.L_58 - .L_57)
	.align		4
.L_57:
        /*0118*/ 	.word	index@(_ZN7cutlass13device_kernelIN5flash11enable_sm90INS1_16FlashAttnFwdSm90INS1_25CollectiveMainloopFwdSm90ILi2EN4cute5tupleIJNS5_1CILi1EEES8_S8_EEENS6_IJNS7_ILi128EEENS7_ILi96EEENS7_ILi64EEEEEELi256ENS_10bfloat16_tEfNS_4arch4Sm90ELb0ELb1ELb0ELb0ELb1ELb0ELb0ELb1ELb0ELb1ELb0ELb0EEENS1_21CollectiveEpilogueFwdINS6_IJSA_NS7_ILi256EEESB_EEES9_SE_SG_Li256ELb0ELb1ELb0ELb0EEENS1_30DynamicPersistentTileSchedulerILi256ELi128ELb0ELb1ELb1EEEEEEEEEvNT_6ParamsE)
        /*011c*/ 	.word	0x00000000


	//----- nvinfo : EIATTR_REGCOUNT
	.align		4
.L_58:
        /*0120*/ 	.byte	0x04, 0x2f
        /*0122*/ 	.short	(.L_60 - .L_59)
	.align		4
.L_59:
        /*0124*/ 	.word	index@(_ZN7cutlass13device_kernelIN5flash11enable_sm90INS1_16FlashAttnFwdSm90INS1_25CollectiveMainloopFwdSm90ILi2EN4cute5tupleIJNS5_1CILi1EEES8_S8_EEENS6_IJNS7_ILi128EEENS7_ILi96EEENS7_ILi64EEEEEELi256ENS_10bfloat16_tEfNS_4arch4Sm90ELb0ELb0ELb0ELb1ELb1ELb1ELb1ELb1ELb0ELb1ELb0ELb0EEENS1_21CollectiveEpilogueFwdINS6_IJSA_NS7_ILi256EEESB_EEES9_SE_SG_Li256ELb1ELb1ELb0ELb0EEENS1_36VarlenDynamicPersistentTileSchedulerILi128ELi96ELi256ELi128ELb0ELb1ELb1ELb0ELb1ELb1EEEEEEEEEvNT_6ParamsE)
        /*0128*/ 	.word	0x00000004


	//----- nvinfo : EIATTR_FRAME_SIZE
	.align		4
.L_60:
        /*012c*/ 	.byte	0x04, 0x11
        /*012e*/ 	.short	(.L_62 - .L_61)
	.align		4
.L_61:
        /*0130*/ 	.word	index@(_ZN7cutlass13device_kernelIN5flash11enable_sm90INS1_16FlashAttnFwdSm90INS1_25CollectiveMainloopFwdSm90ILi2EN4cute5tupleIJNS5_1CILi1EEES8_S8_EEENS6_IJNS7_ILi128EEENS7_ILi96EEENS7_ILi64EEEEEELi256ENS_10bfloat16_tEfNS_4arch4Sm90ELb0ELb0ELb0ELb1ELb1ELb1ELb1ELb1ELb0ELb1ELb0ELb0EEENS1_21CollectiveEpilogueFwdINS6_IJSA_NS7_ILi256EEESB_EEES9_SE_SG_Li256ELb1ELb1ELb0ELb0EEENS1_36VarlenDynamicPersistentTileSchedulerILi128ELi96ELi256ELi128ELb0ELb1ELb1ELb0ELb1ELb1EEEEEEEEEvNT_6ParamsE)
        /*0134*/ 	.word	0x00000000


	//----- nvinfo : EIATTR_REGCOUNT
	.align		4
.L_62:
        /*0138*/ 	.byte	0x04, 0x2f
        /*013a*/ 	.short	(.L_64 - .L_63)
	.align		4
.L_63:
        /*013c*/ 	.word	index@(_ZN7cutlass13device_kernelIN5flash11enable_sm90INS1_16FlashAttnFwdSm90INS1_25CollectiveMainloopFwdSm90ILi2EN4cute5tupleIJNS5_1CILi1EEES8_S8_EEENS6_IJNS7_ILi128EEENS7_ILi96EEENS7_ILi64EEEEEELi256ENS_10bfloat16_tEfNS_4arch4Sm90ELb0ELb0ELb0ELb1ELb1ELb0ELb1ELb1ELb0ELb1ELb0ELb0EEENS1_21CollectiveEpilogueFwdINS6_IJSA_NS7_ILi256EEESB_EEES9_SE_SG_Li256ELb1ELb1ELb0ELb0EEENS1_36VarlenDynamicPersistentTileSchedulerILi128ELi96ELi256ELi128ELb0ELb1ELb1ELb0ELb1ELb1EEEEEEEEEvNT_6ParamsE)
        /*0140*/ 	.word	0x00000004


	//----- nvinfo : EIATTR_FRAME_SIZE
	.align		4
.L_64:
        /*0144*/ 	.byte	0x04, 0x11
        /*0146*/ 	.short	(.L_66 - .L_65)
	.align		4
.L_65:
        /*0148*/ 	.word	index@(_ZN7cutlass13device_kernelIN5flash11enable_sm90INS1_16FlashAttnFwdSm90INS1_25CollectiveMainloopFwdSm90ILi2EN4cute5tupleIJNS5_1CILi1EEES8_S8_EEENS6_IJNS7_ILi128EEENS7_ILi96EEENS7_ILi64EEEEEELi256ENS_10bfloat16_tEfNS_4arch4Sm90ELb0ELb0ELb0ELb1ELb1ELb0ELb1ELb1ELb0ELb1ELb0ELb0EEENS1_21CollectiveEpilogueFwdINS6_IJSA_NS7_ILi256EEESB_EEES9_SE_SG_Li256ELb1ELb1ELb0ELb0EEENS1_36VarlenDynamicPersistentTileSchedulerILi128ELi96ELi256ELi128ELb0ELb1ELb1ELb0ELb1ELb1EEEEEEEEEvNT_6ParamsE)
        /*014c*/ 	.word	0x00000000


	//----- nvinfo : EIATTR_REGCOUNT
	.align		4
.L_66:
        /*0150*/ 	.byte	0x04, 0x2f
        /*0152*/ 	.short	(.L_68 - .L_67)
	.align		4
.L_67:
        /*0154*/ 	.word	index@(_ZN7cutlass13device_kernelIN5flash11enable_sm90INS1_16FlashAttnFwdSm90INS1_25CollectiveMainloopFwdSm90ILi2EN4cute5tupleIJNS5_1CILi1EEES8_S8_EEENS6_IJNS7_ILi128EEENS7_ILi96EEENS7_ILi64EEEEEELi256ENS_10bfloat16_tEfNS_4arch4Sm90ELb0ELb0ELb0ELb1ELb1ELb1ELb0ELb1ELb0ELb1ELb0ELb0EEENS1_21CollectiveEpilogueFwdINS6_IJSA_NS7_ILi256EEESB_EEES9_SE_SG_Li256ELb1ELb1ELb0ELb0EEENS1_36VarlenDynamicPersistentTileSchedulerILi128ELi96ELi256ELi128ELb0ELb1ELb1ELb0ELb1ELb1EEEEEEEEEvNT_6ParamsE)
        /*0158*/ 	.word	0x00000004


	//----- nvinfo : EIATTR_FRAME_SIZE
	.align		4
.L_68:
        /*015c*/ 	.byte	0x04, 0x11
        /*015e*/ 	.short	(.L_70 - .L_69)
	.align		4
.L_69:
        /*0160*/ 	.word	index@(_ZN7cutlass13device_kernelIN5flash11enable_sm90INS1_16FlashAttnFwdSm90INS1_25CollectiveMainloopFwdSm90ILi2EN4cute5tupleIJNS5_1CILi1EEES8_S8_EEENS6_IJNS7_ILi128EEENS7_ILi96EEENS7_ILi64EEEEEELi256ENS_10bfloat16_tEfNS_4arch4Sm90ELb0ELb0ELb0ELb1ELb1ELb1ELb0ELb1ELb0ELb1ELb0ELb0EEENS1_21CollectiveEpilogueFwdINS6_IJSA_NS7_ILi256EEESB_EEES9_SE_SG_Li256ELb1ELb1ELb0ELb0EEENS1_36VarlenDynamicPersistentTileSchedulerILi128ELi96ELi256ELi128ELb0ELb1ELb1ELb0ELb1ELb1EEEEEEEEEvNT_6ParamsE)
        /*0164*/ 	.word	0x00000000


	//----- nvinfo : EIATTR_REGCOUNT
	.align		4
.L_70:
        /*0168*/ 	.byte	0x04, 0x2f
        /*016a*/ 	.short	(.L_72 - .L_71)
	.align		4
.L_71:
        /*016c*/ 	.word	index@(_ZN7cutlass13device_kernelIN5flash11enable_sm90INS1_16FlashAttnFwdSm90INS1_25CollectiveMainloopFwdSm90ILi2EN4cute5tupleIJNS5_1CILi1EEES8_S8_EEENS6_IJNS7_ILi128EEENS7_ILi96EEENS7_ILi64EEEEEELi256ENS_10bfloat16_tEfNS_4arch4Sm90ELb0ELb0ELb0ELb1ELb1ELb0ELb0ELb1ELb0ELb1ELb0ELb0EEENS1_21CollectiveEpilogueFwdINS6_IJSA_NS7_ILi256EEESB_EEES9_SE_SG_Li256ELb1ELb1ELb0ELb0EEENS1_36VarlenDynamicPersistentTileSchedulerILi128ELi96ELi256ELi128ELb0ELb1ELb1ELb0ELb1ELb1EEEEEEEEEvNT_6ParamsE)
        /*0170*/ 	.word	0x00000004


	//----- nvinfo : EIATTR_FRAME_SIZE
	.align		4
.L_72:
        /*0174*/ 	.byte	0x04, 0x11
        /*0176*/ 	.short	(.L_74 - .L_73)
	.align		4
.L_73:
        /*0178*/ 	.word	index@(_ZN7cutlass13device_kernelIN5flash11enable_sm90INS1_16FlashAttnFwdSm90INS1_25CollectiveMainloopFwdSm90ILi2EN4cute5tupleIJNS5_1CILi1EEES8_S8_EEENS6_IJNS7_ILi128EEENS7_ILi96EEENS7_ILi64EEEEEELi256ENS_10bfloat16_tEfNS_4arch4Sm90ELb0ELb0ELb0ELb1ELb1ELb0ELb0ELb1ELb0ELb1ELb0ELb0EEENS1_21CollectiveEpilogueFwdINS6_IJSA_NS7_ILi256EEESB_EEES9_SE_SG_Li256ELb1ELb1ELb0ELb0EEENS1_36VarlenDynamicPersistentTileSchedulerILi128ELi96ELi256ELi128ELb0ELb1ELb1ELb0ELb1ELb1EEEEEEEEEvNT_6ParamsE)
        /*017c*/ 	.word	0x00000000


	//----- nvinfo : EIATTR_REGCOUNT
	.align		4
.L_74:
        /*0180*/ 	.byte	0x04, 0x2f
        /*0182*/ 	.short	(.L_76 - .L_75)
	.align		4
.L_75:
        /*0184*/ 	.word	index@(_ZN7cutlass13device_kernelIN5flash11enable_sm90INS1_16FlashAttnFwdSm90INS1_25CollectiveMainloopFwdSm90ILi2EN4cute5tupleIJNS5_1CILi1EEES8_S8_EEENS6_IJNS7_ILi128EEENS7_ILi96EEENS7_ILi64EEEEEELi256ENS_10bfloat16_tEfNS_4arch4Sm90ELb0ELb0ELb0ELb0ELb1ELb0ELb1ELb1ELb0ELb1ELb0ELb0EEENS1_21CollectiveEpilogueFwdINS6_IJSA_NS7_ILi256EEESB_EEES9_SE_SG_Li256ELb0ELb1ELb0ELb0EEENS1_29StaticPersistentTileSchedulerILb0EEEEEEEEEvNT_6ParamsE)
        /*0188*/ 	.word	0x00000004


	//----- nvinfo : EIATTR_FRAME_SIZE
	.align		4
.L_76:
        /*018c*/ 	.byte	0x04, 0x11
        /*018e*/ 	.short	(.L_78 - .L_77)
	.align		4
.L_77:
        /*0190*/ 	.word	index@(_ZN7cutlass13device_kernelIN5flash11enable_sm90INS1_16FlashAttnFwdSm90INS1_25CollectiveMainloopFwdSm90ILi2EN4cute5tupleIJNS5_1CILi1EEES8_S8_EEENS6_IJNS7_ILi128EEENS7_ILi96EEENS7_ILi64EEEEEELi256ENS_10bfloat16_tEfNS_4arch4Sm90ELb0ELb0ELb0ELb0ELb1ELb0ELb1ELb1ELb0ELb1ELb0ELb0EEENS1_21CollectiveEpilogueFwdINS6_IJSA_NS7_ILi256EEESB_EEES9_SE_SG_Li256ELb0ELb1ELb0ELb0EEENS1_29StaticPersistentTileSchedulerILb0EEEEEEEEEvNT_6ParamsE)
        /*0194*/ 	.word	0x00000000


	//----- nvinfo : EIATTR_REGCOUNT
	.align		4
.L_78:
        /*0198*/ 	.byte	0x04, 0x2f
        /*019a*/ 	.short	(.L_80 - .L_79)
	.align		4
.L_79:
        /*019c*/ 	.word	index@(_ZN7cutlass13device_kernelIN5flash11enable_sm90INS1_16FlashAttnFwdSm90INS1_25CollectiveMainloopFwdSm90ILi2EN4cute5tupleIJNS5_1CILi1EEES8_S8_EEENS6_IJNS7_ILi128EEENS7_ILi96EEENS7_ILi64EEEEEELi256ENS_10bfloat16_tEfNS_4arch4Sm90ELb0ELb0ELb0ELb0ELb1ELb0ELb0ELb1ELb0ELb1ELb0ELb0EEENS1_21CollectiveEpilogueFwdINS6_IJSA_NS7_ILi256EEESB_EEES9_SE_SG_Li256ELb0ELb1ELb0ELb0EEENS1_29StaticPersistentTileSchedulerILb0EEEEEEEEEvNT_6ParamsE)
        /*01a0*/ 	.word	0x00000004


	//----- nvinfo : EIATTR_FRAME_SIZE
	.align		4
.L_80:
        /*01a4*/ 	.byte	0x04, 0x11
        /*01a6*/ 	.short	(.L_82 - .L_81)
	.align		4
.L_81:
        /*01a8*/ 	.word	index@(_ZN7cutlass13device_kernelIN5flash11enable_sm90INS1_16FlashAttnFwdSm90INS1_25CollectiveMainloopFwdSm90ILi2EN4cute5tupleIJNS5_1CILi1EEES8_S8_EEENS6_IJNS7_ILi128EEENS7_ILi96EEENS7_ILi64EEEEEELi256ENS_10bfloat16_tEfNS_4arch4Sm90ELb0ELb0ELb0ELb0ELb1ELb0ELb0ELb1ELb0ELb1ELb0ELb0EEENS1_21CollectiveEpilogueFwdINS6_IJSA_NS7_ILi256EEESB_EEES9_SE_SG_Li256ELb0ELb1ELb0ELb0EEENS1_29StaticPersistentTileSchedulerILb0EEEEEEEEEvNT_6ParamsE)
        /*01ac*/ 	.word	0x00000000


	//----- nvinfo : EIATTR_MIN_STACK_SIZE
	.align		4
.L_82:
        /*01b0*/ 	.byte	0x04, 0x12
        /*01b2*/ 	.short	(.L_84 - .L_83)
	.align		4
.L_83:
        /*01b4*/ 	.word	index@(_ZN7cutlass13device_kernelIN5flash11enable_sm90INS1_16FlashAttnFwdSm90INS1_25CollectiveMainloopFwdSm90ILi2EN4cute5tupleIJNS5_1CILi1EEES8_S8_EEENS6_IJNS7_ILi128EEENS7_ILi96EEENS7_ILi64EEEEEELi256ENS_10bfloat16_tEfNS_4arch4Sm90ELb0ELb0ELb0ELb0ELb1ELb0ELb0ELb1ELb0ELb1ELb0ELb0EEENS1_21CollectiveEpilogueFwdINS6_IJSA_NS7_ILi256EEESB_EEES9_SE_SG_Li256ELb0ELb1ELb0ELb0EEENS1_29StaticPersistentTileSchedulerILb0EEEEEEEEEvNT_6ParamsE)
        /*01b8*/ 	.word	0x00000000


	//----- nvinfo : EIATTR_MIN_STACK_SIZE
	.align		4
.L_84:
        /*01bc*/ 	.byte	0x04, 0x12
        /*01be*/ 	.short	(.L_86 - .L_85)
	.align		4
.L_85:
        /*01c0*/ 	.word	index@(_ZN7cutlass13device_kernelIN5flash11enable_sm90INS1_16FlashAttnFwdSm90INS1_25CollectiveMainloopFwdSm90ILi2EN4cute5tupleIJNS5_1CILi1EEES8_S8_EEENS6_IJNS7_ILi128EEENS7_ILi96EEENS7_ILi64EEEEEELi256ENS_10bfloat16_tEfNS_4arch4Sm90ELb0ELb0ELb0ELb0ELb1ELb0ELb1ELb1ELb0ELb1ELb0ELb0EEENS1_21CollectiveEpilogueFwdINS6_IJSA_NS7_ILi256EEESB_EEES9_SE_SG_Li256ELb0ELb1ELb0ELb0EEENS1_29StaticPersistentTileSchedulerILb0EEEEEEEEEvNT_6ParamsE)
        /*01c4*/ 	.word	0x00000000


	//----- nvinfo : EIATTR_MIN_STACK_SIZE
	.align		4
.L_86:
        /*01c8*/ 	.byte	0x04, 0x12
        /*01ca*/ 	.short	(.L_88 - .L_87)
	.align		4
.L_87:
        /*01cc*/ 	.word	index@(_ZN7cutlass13device_kernelIN5flash11enable_sm90INS1_16FlashAttnFwdSm90INS1_25CollectiveMainloopFwdSm90ILi2EN4cute5tupleIJNS5_1CILi1EEES8_S8_EEENS6_IJNS7_ILi128EEENS7_ILi96EEENS7_ILi64EEEEEELi256ENS_10bfloat16_tEfNS_4arch4Sm90ELb0ELb0ELb0ELb1ELb1ELb0ELb0ELb1ELb0ELb1ELb0ELb0EEENS1_21CollectiveEpilogueFwdINS6_IJSA_NS7_ILi256EEESB_EEES9_SE_SG_Li256ELb1ELb1ELb0ELb0EEENS1_36VarlenDynamicPersistentTileSchedulerILi128ELi96ELi256ELi128ELb0ELb1ELb1ELb0ELb1ELb1EEEEEEEEEvNT_6ParamsE)
        /*01d0*/ 	.word	0x00000000


	//----- nvinfo : EIATTR_MIN_STACK_SIZE
	.align		4
.L_88:
        /*01d4*/ 	.byte	0x04, 0x12
        /*01d6*/ 	.short	(.L_90 - .L_89)
	.align		4
.L_89:
        /*01d8*/ 	.word	index@(_ZN7cutlass13device_kernelIN5flash11enable_sm90INS1_16FlashAttnFwdSm90INS1_25CollectiveMainloopFwdSm90ILi2EN4cute5tupleIJNS5_1CILi1EEES8_S8_EEENS6_IJNS7_ILi128EEENS7_ILi96EEENS7_ILi64EEEEEELi256ENS_10bfloat16_tEfNS_4arch4Sm90ELb0ELb0ELb0ELb1ELb1ELb1ELb0ELb1ELb0ELb1ELb0ELb0EEENS1_21CollectiveEpilogueFwdINS6_IJSA_NS7_ILi256EEESB_EEES9_SE_SG_Li256ELb1ELb1ELb0ELb0EEENS1_36VarlenDynamicPersistentTileSchedulerILi128ELi96ELi256ELi128ELb0ELb1ELb1ELb0ELb1ELb1EEEEEEEEEvNT_6ParamsE)
        /*01dc*/ 	.word	0x00000000


	//----- nvinfo : EIATTR_MIN_STACK_SIZE
	.align		4
.L_90:
        /*01e0*/ 	.byte	0x04, 0x12
        /*01e2*/ 	.short	(.L_92 - .L_91)
	.align		4
.L_91:
        /*01e4*/ 	.word	index@(_ZN7cutlass13device_kernelIN5flash11enable_sm90INS1_16FlashAttnFwdSm90INS1_25CollectiveMainloopFwdSm90ILi2EN4cute5tupleIJNS5_1CILi1EEES8_S8_EEENS6_IJNS7_ILi128EEENS7_ILi96EEENS7_ILi64EEEEEELi256ENS_10bfloat16_tEfNS_4arch4Sm90ELb0ELb0ELb0ELb1ELb1ELb0ELb1ELb1ELb0ELb1ELb0ELb0EEENS1_21CollectiveEpilogueFwdINS6_IJSA_NS7_ILi256EEESB_EEES9_SE_SG_Li256ELb1ELb1ELb0ELb0EEENS1_36VarlenDynamicPersistentTileSchedulerILi128ELi96ELi256ELi128ELb0ELb1ELb1ELb0ELb1ELb1EEEEEEEEEvNT_6ParamsE)
        /*01e8*/ 	.word	0x00000000


	//----- nvinfo : EIATTR_MIN_STACK_SIZE
	.align		4
.L_92:
        /*01ec*/ 	.byte	0x04, 0x12
        /*01ee*/ 	.short	(.L_94 - .L_93)
	.align		4
.L_93:
        /*01f0*/ 	.word	index@(_ZN7cutlass13device_kernelIN5flash11enable_sm90INS1_16FlashAttnFwdSm90INS1_25CollectiveMainloopFwdSm90ILi2EN4cute5tupleIJNS5_1CILi1EEES8_S8_EEENS6_IJNS7_ILi128EEENS7_ILi96EEENS7_ILi64EEEEEELi256ENS_10bfloat16_tEfNS_4arch4Sm90ELb0ELb0ELb0ELb1ELb1ELb1ELb1ELb1ELb0ELb1ELb0ELb0EEENS1_21CollectiveEpilogueFwdINS6_IJSA_NS7_ILi256EEESB_EEES9_SE_SG_Li256ELb1ELb1ELb0ELb0EEENS1_36VarlenDynamicPersistentTileSchedulerILi128ELi96ELi256ELi128ELb0ELb1ELb1ELb0ELb1ELb1EEEEEEEEEvNT_6ParamsE)
        /*01f4*/ 	.word	0x00000000


	//----- nvinfo : EIATTR_MIN_STACK_SIZE
	.align		4
.L_94:
        /*01f8*/ 	.byte	0x04, 0x12
        /*01fa*/ 	.short	(.L_96 - .L_95)
	.align		4
.L_95:
        /*01fc*/ 	.word	index@(_ZN7cutlass13device_kernelIN5flash11enable_sm90INS1_16FlashAttnFwdSm90INS1_25CollectiveMainloopFwdSm90ILi2EN4cute5tupleIJNS5_1CILi1EEES8_S8_EEENS6_IJNS7_ILi128EEENS7_ILi96EEENS7_ILi64EEEEEELi256ENS_10bfloat16_tEfNS_4arch4Sm90ELb0ELb1ELb0ELb0ELb1ELb0ELb0ELb1ELb0ELb1ELb0ELb0EEENS1_21CollectiveEpilogueFwdINS6_IJSA_NS7_ILi256EEESB_EEES9_SE_SG_Li256ELb0ELb1ELb0ELb0EEENS1_30DynamicPersistentTileSchedulerILi256ELi128ELb0ELb1ELb1EEEEEEEEEvNT_6ParamsE)
        /*0200*/ 	.word	0x00000000


	//----- nvinfo : EIATTR_MIN_STACK_SIZE
	.align		4
.L_96:
        /*0204*/ 	.byte	0x04, 0x12
        /*0206*/ 	.short	(.L_98 - .L_97)
	.align		4
.L_97:
        /*0208*/ 	.word	index@(_ZN7cutlass13device_kernelIN5flash11enable_sm90INS1_16FlashAttnFwdSm90INS1_25CollectiveMainloopFwdSm90ILi2EN4cute5tupleIJNS5_1CILi1EEES8_S8_EEENS6_IJNS7_ILi128EEENS7_ILi96EEENS7_ILi64EEEEEELi256ENS_10bfloat16_tEfNS_4arch4Sm90ELb0ELb1ELb0ELb0ELb1ELb0ELb1ELb1ELb0ELb1ELb0ELb0EEENS1_21CollectiveEpilogueFwdINS6_IJSA_NS7_ILi256EEESB_EEES9_SE_SG_Li256ELb0ELb1ELb0ELb0EEENS1_30DynamicPersistentTileSchedulerILi256ELi128ELb0ELb1ELb1EEEEEEEEEvNT_6ParamsE)
        /*020c*/ 	.word	0x00000000


	//----- nvinfo : EIATTR_MIN_STACK_SIZE
	.align		4
.L_98:
        /*0210*/ 	.byte	0x04, 0x12
        /*0212*/ 	.short	(.L_100 - .L_99)
	.align		4
.L_99:
        /*0214*/ 	.word	index@(_ZN7cutlass13device_kernelIN5flash11enable_sm90INS1_16FlashAttnFwdSm90INS1_25CollectiveMainloopFwdSm90ILi2EN4cute5tupleIJNS5_1CILi1EEES8_S8_EEENS6_IJNS7_ILi128EEENS7_ILi96EEENS7_ILi64EEEEEELi256ENS_10bfloat16_tEfNS_4arch4Sm90ELb0ELb1ELb0ELb1ELb1ELb0ELb0ELb1ELb0ELb1ELb0ELb0EEENS1_21CollectiveEpilogueFwdINS6_IJSA_NS7_ILi256EEESB_EEES9_SE_SG_Li256ELb1ELb1ELb0ELb0EEENS1_36VarlenDynamicPersistentTileSchedulerILi128ELi96ELi256ELi128ELb0ELb1ELb1ELb1ELb0ELb1EEEEEEEEEvNT_6ParamsE)
        /*0218*/ 	.word	0x00000000


	//----- nvinfo : EIATTR_MIN_STACK_SIZE
	.align		4
.L_100:
        /*021c*/ 	.byte	0x04, 0x12
        /*021e*/ 	.short	(.L_102 - .L_101)
	.align		4
.L_101:
        /*0220*/ 	.word	index@(_ZN7cutlass13device_kernelIN5flash11enable_sm90INS1_16FlashAttnFwdSm90INS1_25CollectiveMainloopFwdSm90ILi2EN4cute5tupleIJNS5_1CILi1EEES8_S8_EEENS6_IJNS7_ILi128EEENS7_ILi96EEENS7_ILi64EEEEEELi256ENS_10bfloat16_tEfNS_4arch4Sm90ELb0ELb1ELb0ELb1ELb1ELb1ELb0ELb1ELb0ELb1ELb0ELb0EEENS1_21CollectiveEpilogueFwdINS6_IJSA_NS7_ILi256EEESB_EEES9_SE_SG_Li256ELb1ELb1ELb0ELb0EEENS1_36VarlenDynamicPersistentTileSchedulerILi128ELi96ELi256ELi128ELb0ELb1ELb1ELb1ELb0ELb1EEEEEEEEEvNT_6ParamsE)
        /*0224*/ 	.word	0x00000000


	//----- nvinfo : EIATTR_MIN_STACK_SIZE
	.align		4
.L_102:
        /*0228*/ 	.byte	0x04, 0x12
        /*022a*/ 	.short	(.L_104 - .L_103)
	.align		4
.L_103:
        /*022c*/ 	.word	index@(_ZN7cutlass13device_kernelIN5flash11enable_sm90INS1_16FlashAttnFwdSm90INS1_25CollectiveMainloopFwdSm90ILi2EN4cute5tupleIJNS5_1CILi1EEES8_S8_EEENS6_IJNS7_ILi128EEENS7_ILi96EEENS7_ILi64EEEEEELi256ENS_10bfloat16_tEfNS_4arch4Sm90ELb0ELb1ELb0ELb1ELb1ELb0ELb1ELb1ELb0ELb1ELb0ELb0EEENS1_21CollectiveEpilogueFwdINS6_IJSA_NS7_ILi256EEESB_EEES9_SE_SG_Li256ELb1ELb1ELb0ELb0EEENS1_36VarlenDynamicPersistentTileSchedulerILi128ELi96ELi256ELi128ELb0ELb1ELb1ELb1ELb0ELb1EEEEEEEEEvNT_6ParamsE)
        /*0230*/ 	.word	0x00000000


	//----- nvinfo : EIATTR_MIN_STACK_SIZE
	.align		4
.L_104:
        /*0234*/ 	.byte	0x04, 0x12
        /*0236*/ 	.short	(.L_106 - .L_105)
	.align		4
.L_105:
        /*0238*/ 	.word	index@(_ZN7cutlass13device_kernelIN5flash11enable_sm90INS1_16FlashAttnFwdSm90INS1_25CollectiveMainloopFwdSm90ILi2EN4cute5tupleIJNS5_1CILi1EEES8_S8_EEENS6_IJNS7_ILi128EEENS7_ILi96EEENS7_ILi64EEEEEELi256ENS_10bfloat16_tEfNS_4arch4Sm90ELb0ELb1ELb0ELb1ELb1ELb1ELb1ELb1ELb0ELb1ELb0ELb0EEENS1_21CollectiveEpilogueFwdINS6_IJSA_NS7_ILi256EEESB_EEES9_SE_SG_Li256ELb1ELb1ELb0ELb0EEENS1_36VarlenDynamicPersistentTileSchedulerILi128ELi96ELi256ELi128ELb0ELb1ELb1ELb1ELb0ELb1EEEEEEEEEvNT_6ParamsE)
        /*023c*/ 	.word	0x00000000


	//----- nvinfo : EIATTR_MIN_STACK_SIZE
	.align		4
.L_106:
        /*0240*/ 	.byte	0x04, 0x12
        /*0242*/ 	.short	(.L_108 - .L_107)
	.align		4
.L_107:
        /*0244*/ 	.word	index@(_ZN7cutlass13device_kernelIN5flash11enable_sm90INS1_16FlashAttnFwdSm90INS1_25CollectiveMainloopFwdSm90ILi2EN4cute5tupleIJNS5_1CILi1EEES8_S8_EEENS6_IJNS7_ILi128EEENS7_ILi96EEENS7_ILi64EEEEEELi256ENS_10bfloat16_tEfNS_4arch4Sm90ELb1ELb0ELb0ELb0ELb1ELb0ELb0ELb1ELb0ELb1ELb0ELb0EEENS1_21CollectiveEpilogueFwdINS6_IJSA_NS7_ILi256EEESB_EEES9_SE_SG_Li256ELb0ELb1ELb0ELb0EEENS1_30DynamicPersistentTileSchedulerILi256ELi128ELb0ELb1ELb1EEEEEEEEEvNT_6ParamsE)
        /*0248*/ 	.word	0x00000000


	//----- nvinfo : EIATTR_MIN_STACK_SIZE
	.align		4
.L_108:
        /*024c*/ 	.byte	0x04, 0x12
        /*024e*/ 	.short	(.L_110 - .L_109)
	.align		4
.L_109:
        /*0250*/ 	.word	index@(_ZN7cutlass13device_kernelIN5flash11enable_sm90INS1_16FlashAttnFwdSm90INS1_25CollectiveMainloopFwdSm90ILi2EN4cute5tupleIJNS5_1CILi1EEES8_S8_EEENS6_IJNS7_ILi128EEENS7_ILi96EEENS7_ILi64EEEEEELi256ENS_10bfloat16_tEfNS_4arch4Sm90ELb1ELb0ELb0ELb0ELb1ELb0ELb1ELb1ELb0ELb1ELb0ELb0EEENS1_21CollectiveEpilogueFwdINS6_IJSA_NS7_ILi256EEESB_EEES9_SE_SG_Li256ELb0ELb1ELb0ELb0EEENS1_30DynamicPersistentTileSchedulerILi256ELi128ELb0ELb1ELb1EEEEEEEEEvNT_6ParamsE)
        /*0254*/ 	.word	0x00000000


	//----- nvinfo : EIATTR_MIN_STACK_SIZE
	.align		4
.L_110:
        /*0258*/ 	.byte	0x04, 0x12
        /*025a*/ 	.short	(.L_112 - .L_111)
	.align		4
.L_111:
        /*025c*/ 	.word	index@(_ZN7cutlass13device_kernelIN5flash11enable_sm90INS1_16FlashAttnFwdSm90INS1_25CollectiveMainloopFwdSm90ILi2EN4cute5tupleIJNS5_1CILi1EEES8_S8_EEENS6_IJNS7_ILi128EEENS7_ILi96EEENS7_ILi64EEEEEELi256ENS_10bfloat16_tEfNS_4arch4Sm90ELb1ELb0ELb0ELb1ELb1ELb0ELb0ELb1ELb0ELb1ELb0ELb0EEENS1_21CollectiveEpilogueFwdINS6_IJSA_NS7_ILi256EEESB_EEES9_SE_SG_Li256ELb1ELb1ELb0ELb0EEENS1_36VarlenDynamicPersistentTileSchedulerILi128ELi96ELi256ELi128ELb0ELb1ELb1ELb1ELb1ELb1EEEEEEEEEvNT_6ParamsE)
        /*0260*/ 	.word	0x00000000


	//----- nvinfo : EIATTR_MIN_STACK_SIZE
	.align		4
.L_112:
        /*0264*/ 	.byte	0x04, 0x12
        /*0266*/ 	.short	(.L_114 - .L_113)
	.align		4
.L_113:
        /*0268*/ 	.word	index@(_ZN7cutlass13device_kernelIN5flash11enable_sm90INS1_16FlashAttnFwdSm90INS1_25CollectiveMainloopFwdSm90ILi2EN4cute5tupleIJNS5_1CILi1EEES8_S8_EEENS6_IJNS7_ILi128EEENS7_ILi96EEENS7_ILi64EEEEEELi256ENS_10bfloat16_tEfNS_4arch4Sm90ELb1ELb0ELb0ELb1ELb1ELb1ELb0ELb1ELb0ELb1ELb0ELb0EEENS1_21CollectiveEpilogueFwdINS6_IJSA_NS7_ILi256EEESB_EEES9_SE_SG_Li256ELb1ELb1ELb0ELb0EEENS1_36VarlenDynamicPersistentTileSchedulerILi128ELi96ELi256ELi128ELb0ELb1ELb1ELb1ELb1ELb1EEEEEEEEEvNT_6ParamsE)
        /*026c*/ 	.word	0x00000000


	//----- nvinfo : EIATTR_MIN_STACK_SIZE
	.align		4
.L_114:
        /*0270*/ 	.byte	0x04, 0x12
        /*0272*/ 	.short	(.L_116 - .L_115)
	.align		4
.L_115:
        /*0274*/ 	.word	index@(_ZN7cutlass13device_kernelIN5flash11enable_sm90INS1_16FlashAttnFwdSm90INS1_25CollectiveMainloopFwdSm90ILi2EN4cute5tupleIJNS5_1CILi1EEES8_S8_EEENS6_IJNS7_ILi128EEENS7_ILi96EEENS7_ILi64EEEEEELi256ENS_10bfloat16_tEfNS_4arch4Sm90ELb1ELb0ELb0ELb1ELb1ELb0ELb1ELb1ELb0ELb1ELb0ELb0EEENS1_21CollectiveEpilogueFwdINS6_IJSA_NS7_ILi256EEESB_EEES9_SE_SG_Li256ELb1ELb1ELb0ELb0EEENS1_36VarlenDynamicPersistentTileSchedulerILi128ELi96ELi256ELi128ELb0ELb1ELb1ELb1ELb1ELb1EEEEEEEEEvNT_6ParamsE)
        /*0278*/ 	.word	0x00000000


	//----- nvinfo : EIATTR_MIN_STACK_SIZE
	.align		4
.L_116:
        /*027c*/ 	.byte	0x04, 0x12
        /*027e*/ 	.short	(.L_118 - .L_117)
	.align		4
.L_117:
        /*0280*/ 	.word	index@(_ZN7cutlass13device_kernelIN5flash11enable_sm90INS1_16FlashAttnFwdSm90INS1_25CollectiveMainloopFwdSm90ILi2EN4cute5tupleIJNS5_1CILi1EEES8_S8_EEENS6_IJNS7_ILi128EEENS7_ILi96EEENS7_ILi64EEEEEELi256ENS_10bfloat16_tEfNS_4arch4Sm90ELb1ELb0ELb0ELb1ELb1ELb1ELb1ELb1ELb0ELb1ELb0ELb0EEENS1_21CollectiveEpilogueFwdINS6_IJSA_NS7_ILi256EEESB_EEES9_SE_SG_Li256ELb1ELb1ELb0ELb0EEENS1_36VarlenDynamicPersistentTileSchedulerILi128ELi96ELi256ELi128ELb0ELb1ELb1ELb1ELb1ELb1EEEEEEEEEvNT_6ParamsE)
        /*0284*/ 	.word	0x00000000
.L_118:


//--------------------- .nv.compat                --------------------------
	.section	.nv.compat,"",@"SHT_CUDA_COMPAT_INFO"
	.align	4
        /*0000*/ 	.byte	0x02, 0x09, 0x01, 0x00, 0x02, 0x02, 0x01, 0x00, 0x02, 0x05, 0x05, 0x00, 0x03, 0x07, 0x01, 0x01
        /*0010*/ 	.byte	0x02, 0x03, 0x00, 0x00, 0x02, 0x06, 0x01, 0x00, 0x04, 0x0b, 0x08, 0x00, 0x00, 0x00, 0x00, 0x00
        /*0020*/ 	.byte	0x00, 0x00, 0x00, 0x00


//--------------------- .nv.info._ZN7cutlass13device_kernelIN5flash11enable_sm90INS1_16FlashAttnFwdSm90INS1_25CollectiveMainloopFwdSm90ILi2EN4cute5tupleIJNS5_1CILi1EEES8_S8_EEENS6_IJNS7_ILi128EEENS7_ILi96EEENS7_ILi64EEEEEELi256ENS_10bfloat16_tEfNS_4arch4Sm90ELb0ELb0ELb0ELb0ELb1ELb0ELb0ELb1ELb0ELb1ELb0ELb0EEENS1_21CollectiveEpilogueFwdINS6_IJSA_NS7_ILi256EEESB_EEES9_SE_SG_Li256ELb0ELb1ELb0ELb0EEENS1_29StaticPersistentTileSchedulerILb0EEEEEEEEEvNT_6ParamsE --------------------------
	.section	.nv.info._ZN7cutlass13device_kernelIN5flash11enable_sm90INS1_16FlashAttnFwdSm90INS1_25CollectiveMainloopFwdSm90ILi2EN4cute5tupleIJNS5_1CILi1EEES8_S8_EEENS6_IJNS7_ILi128EEENS7_ILi96EEENS7_ILi64EEEEEELi256ENS_10bfloat16_tEfNS_4arch4Sm90ELb0ELb0ELb0ELb0ELb1ELb0ELb0ELb1ELb0ELb1ELb0ELb0EEENS1_21CollectiveEpilogueFwdINS6_IJSA_NS7_ILi256EEESB_EEES9_SE_SG_Li256ELb0ELb1ELb0ELb0EEENS1_29StaticPersistentTileSchedulerILb0EEEEEEEEEvNT_6ParamsE,"",@"SHT_CUDA_INFO"
	.sectionflags	@""
	.align	4


	//----- nvinfo : EIATTR_CUDA_API_VERSION
	.align		4
        /*0000*/ 	.byte	0x04, 0x37
        /*0002*/ 	.short	(.L_120 - .L_119)
.L_119:
        /*0004*/ 	.word	0x00000082


	//----- nvinfo : EIATTR_KPARAM_INFO
	.align		4
.L_120:
        /*0008*/ 	.byte	0x04, 0x17
        /*000a*/ 	.short	(.L_122 - .L_121)
.L_121:
        /*000c*/ 	.word	0x00000000
        /*0010*/ 	.short	0x0000
        /*0012*/ 	.short	0x0000
        /*0014*/ 	.byte	0x00, 0xf0, 0x01, 0x28


	//----- nvinfo : EIATTR_SPARSE_MMA_MASK
	.align		4
.L_122:
        /*0018*/ 	.byte	0x03, 0x50
        /*001a*/ 	.short	0x0000


	//----- nvinfo : EIATTR_MAXREG_COUNT
	.align		4
        /*001c*/ 	.byte	0x03, 0x1b
        /*001e*/ 	.short	0x00a8


	//----- nvinfo : EIATTR_MERCURY_ISA_VERSION
	.align		4
        /*0020*/ 	.byte	0x03, 0x5f
        /*0022*/ 	.short	0x0101


	//----- nvinfo : EIATTR_VRC_CTA_INIT_COUNT
	.align		4
        /*0024*/ 	.byte	0x02, 0x4a
	.zero		1
	.zero		1


	//----- nvinfo : EIATTR_EXIT_INSTR_OFFSETS
	.align		4
        /*0028*/ 	.byte	0x04, 0x1c
        /*002a*/ 	.short	(.L_124 - .L_123)


	//   ....[0]....
.L_123:
        /*002c*/ 	.word	0x00000010


	//----- nvinfo : EIATTR_MAX_THREADS
	.align		4
.L_124:
        /*0030*/ 	.byte	0x04, 0x05
        /*0032*/ 	.short	(.L_126 - .L_125)
.L_125:
        /*0034*/ 	.word	0x00000180
        /*0038*/ 	.word	0x00000001
        /*003c*/ 	.word	0x00000001


	//----- nvinfo : EIATTR_CBANK_PARAM_SIZE
	.align		4
.L_126:
        /*0040*/ 	.byte	0x03, 0x19
        /*0042*/ 	.short	0x0a00


	//----- nvinfo : EIATTR_PARAM_CBANK
	.align		4
        /*0044*/ 	.byte	0x04, 0x0a
        /*0046*/ 	.short	(.L_128 - .L_127)
	.align		4
.L_127:
        /*0048*/ 	.word	index@(.nv.constant0._ZN7cutlass13device_kernelIN5flash11enable_sm90INS1_16FlashAttnFwdSm90INS1_25CollectiveMainloopFwdSm90ILi2EN4cute5tupleIJNS5_1CILi1EEES8_S8_EEENS6_IJNS7_ILi128EEENS7_ILi96EEENS7_ILi64EEEEEELi256ENS_10bfloat16_tEfNS_4arch4Sm90ELb0ELb0ELb0ELb0ELb1ELb0ELb0ELb1ELb0ELb1ELb0ELb0EEENS1_21CollectiveEpilogueFwdINS6_IJSA_NS7_ILi256EEESB_EEES9_SE_SG_Li256ELb0ELb1ELb0ELb0EEENS1_29StaticPersistentTileSchedulerILb0EEEEEEEEEvNT_6ParamsE)
        /*004c*/ 	.short	0x0380
        /*004e*/ 	.short	0x0a00


	//----- nvinfo : EIATTR_SW_WAR
	.align		4
.L_128:
        /*0050*/ 	.byte	0x04, 0x36
        /*0052*/ 	.short	(.L_130 - .L_129)
.L_129:
        /*0054*/ 	.word	0x00000008
.L_130:


//--------------------- .nv.info._ZN7cutlass13device_kernelIN5flash11enable_sm90INS1_16FlashAttnFwdSm90INS1_25CollectiveMainloopFwdSm90ILi2EN4cute5tupleIJNS5_1CILi1EEES8_S8_EEENS6_IJNS7_ILi128EEENS7_ILi96EEENS7_ILi64EEEEEELi256ENS_10bfloat16_tEfNS_4arch4Sm90ELb0ELb0ELb0ELb0ELb1ELb0ELb1ELb1ELb0ELb1ELb0ELb0EEENS1_21CollectiveEpilogueFwdINS6_IJSA_NS7_ILi256EEESB_EEES9_SE_SG_Li256ELb0ELb1ELb0ELb0EEENS1_29StaticPersistentTileSchedulerILb0EEEEEEEEEvNT_6ParamsE --------------------------
	.section	.nv.info._ZN7cutlass13device_kernelIN5flash11enable_sm90INS1_16FlashAttnFwdSm90INS1_25CollectiveMainloopFwdSm90ILi2EN4cute5tupleIJNS5_1CILi1EEES8_S8_EEENS6_IJNS7_ILi128EEENS7_ILi96EEENS7_ILi64EEEEEELi256ENS_10bfloat16_tEfNS_4arch4Sm90ELb0ELb0ELb0ELb0ELb1ELb0ELb1ELb1ELb0ELb1ELb0ELb0EEENS1_21CollectiveEpilogueFwdINS6_IJSA_NS7_ILi256EEESB_EEES9_SE_SG_Li256ELb0ELb1ELb0ELb0EEENS1_29StaticPersistentTileSchedulerILb0EEEEEEEEEvNT_6ParamsE,"",@"SHT_CUDA_INFO"
	.sectionflags	@""
	.align	4


	//----- nvinfo : EIATTR_CUDA_API_VERSION
	.align		4
        /*0000*/ 	.byte	0x04, 0x37
        /*0002*/ 	.short	(.L_132 - .L_131)
.L_131:
        /*0004*/ 	.word	0x00000082


	//----- nvinfo : EIATTR_KPARAM_INFO
	.align		4
.L_132:
        /*0008*/ 	.byte	0x04, 0x17
        /*000a*/ 	.short	(.L_134 - .L_133)
.L_133:
        /*000c*/ 	.word	0x00000000
        /*0010*/ 	.short	0x0000
        /*0012*/ 	.short	0x0000
        /*0014*/ 	.byte	0x00, 0xf0, 0x01, 0x2c


	//----- nvinfo : EIATTR_SPARSE_MMA_MASK
	.align		4
.L_134:
        /*0018*/ 	.byte	0x03, 0x50
        /*001a*/ 	.short	0x0000


	//----- nvinfo : EIATTR_MAXREG_COUNT
	.align		4
        /*001c*/ 	.byte	0x03, 0x1b
        /*001e*/ 	.short	0x00a8


	//----- nvinfo : EIATTR_MERCURY_ISA_VERSION
	.align		4
        /*0020*/ 	.byte	0x03, 0x5f
        /*0022*/ 	.short	0x0101


	//----- nvinfo : EIATTR_VRC_CTA_INIT_COUNT
	.align		4
        /*0024*/ 	.byte	0x02, 0x4a
	.zero		1
	.zero		1


	//----- nvinfo : EIATTR_EXIT_INSTR_OFFSETS
	.align		4
        /*0028*/ 	.byte	0x04, 0x1c
        /*002a*/ 	.short	(.L_136 - .L_135)


	//   ....[0]....
.L_135:
        /*002c*/ 	.word	0x00000010


	//----- nvinfo : EIATTR_MAX_THREADS
	.align		4
.L_136:
        /*0030*/ 	.byte	0x04, 0x05
        /*0032*/ 	.short	(.L_138 - .L_137)
.L_137:
        /*0034*/ 	.word	0x00000180
        /*0038*/ 	.word	0x00000001
        /*003c*/ 	.word	0x00000001


	//----- nvinfo : EIATTR_CBANK_PARAM_SIZE
	.align		4
.L_138:
        /*0040*/ 	.byte	0x03, 0x19
        /*0042*/ 	.short	0x0b00


	//----- nvinfo : EIATTR_PARAM_CBANK
	.align		4
        /*0044*/ 	.byte	0x04, 0x0a
        /*0046*/ 	.short	(.L_140 - .L_139)
	.align		4
.L_139:
        /*0048*/ 	.word	index@(.nv.constant0._ZN7cutlass13device_kernelIN5flash11enable_sm90INS1_16FlashAttnFwdSm90INS1_25CollectiveMainloopFwdSm90ILi2EN4cute5tupleIJNS5_1CILi1EEES8_S8_EEENS6_IJNS7_ILi128EEENS7_ILi96EEENS7_ILi64EEEEEELi256ENS_10bfloat16_tEfNS_4arch4Sm90ELb0ELb0ELb0ELb0ELb1ELb0ELb1ELb1ELb0ELb1ELb0ELb0EEENS1_21CollectiveEpilogueFwdINS6_IJSA_NS7_ILi256EEESB_EEES9_SE_SG_Li256ELb0ELb1ELb0ELb0EEENS1_29StaticPersistentTileSchedulerILb0EEEEEEEEEvNT_6ParamsE)
        /*004c*/ 	.short	0x0380
        /*004e*/ 	.short	0x0b00


	//----- nvinfo : EIATTR_SW_WAR
	.align		4
.L_140:
        /*0050*/ 	.byte	0x04, 0x36
        /*0052*/ 	.short	(.L_142 - .L_141)
.L_141:
        /*0054*/ 	.word	0x00000008
.L_142:


//--------------------- .nv.info._ZN7cutlass13device_kernelIN5flash11enable_sm90INS1_16FlashAttnFwdSm90INS1_25CollectiveMainloopFwdSm90ILi2EN4cute5tupleIJNS5_1CILi1EEES8_S8_EEENS6_IJNS7_ILi128EEENS7_ILi96EEENS7_ILi64EEEEEELi256ENS_10bfloat16_tEfNS_4arch4Sm90ELb0ELb0ELb0ELb1ELb1ELb0ELb0ELb1ELb0ELb1ELb0ELb0EEENS1_21CollectiveEpilogueFwdINS6_IJSA_NS7_ILi256EEESB_EEES9_SE_SG_Li256ELb1ELb1ELb0ELb0EEENS1_36VarlenDynamicPersistentTileSchedulerILi128ELi96ELi256ELi128ELb0ELb1ELb1ELb0ELb1ELb1EEEEEEEEEvNT_6ParamsE --------------------------
	.section	.nv.info._ZN7cutlass13device_kernelIN5flash11enable_sm90INS1_16FlashAttnFwdSm90INS1_25CollectiveMainloopFwdSm90ILi2EN4cute5tupleIJNS5_1CILi1EEES8_S8_EEENS6_IJNS7_ILi128EEENS7_ILi96EEENS7_ILi64EEEEEELi256ENS_10bfloat16_tEfNS_4arch4Sm90ELb0ELb0ELb0ELb1ELb1ELb0ELb0ELb1ELb0ELb1ELb0ELb0EEENS1_21CollectiveEpilogueFwdINS6_IJSA_NS7_ILi256EEESB_EEES9_SE_SG_Li256ELb1ELb1ELb0ELb0EEENS1_36VarlenDynamicPersistentTileSchedulerILi128ELi96ELi256ELi128ELb0ELb1ELb1ELb0ELb1ELb1EEEEEEEEEvNT_6ParamsE,"",@"SHT_CUDA_INFO"
	.sectionflags	@""
	.align	4


	//----- nvinfo : EIATTR_CUDA_API_VERSION
	.align		4
        /*0000*/ 	.byte	0x04, 0x37
        /*0002*/ 	.short	(.L_144 - .L_143)
.L_143:
        /*0004*/ 	.word	0x00000082


	//----- nvinfo : EIATTR_KPARAM_INFO
	.align		4
.L_144:
        /*0008*/ 	.byte	0x04, 0x17
        /*000a*/ 	.short	(.L_146 - .L_145)
.L_145:
        /*000c*/ 	.word	0x00000000
        /*0010*/ 	.short	0x0000
        /*0012*/ 	.short	0x0000
        /*0014*/ 	.byte	0x00, 0xf0, 0x01, 0x2a


	//----- nvinfo : EIATTR_SPARSE_MMA_MASK
	.align		4
.L_146:
        /*0018*/ 	.byte	0x03, 0x50
        /*001a*/ 	.short	0x0000


	//----- nvinfo : EIATTR_MAXREG_COUNT
	.align		4
        /*001c*/ 	.byte	0x03, 0x1b
        /*001e*/ 	.short	0x00a8


	//----- nvinfo : EIATTR_MERCURY_ISA_VERSION
	.align		4
        /*0020*/ 	.byte	0x03, 0x5f
        /*0022*/ 	.short	0x0101


	//----- nvinfo : EIATTR_VRC_CTA_INIT_COUNT
	.align		4
        /*0024*/ 	.byte	0x02, 0x4a
	.zero		1
	.zero		1


	//----- nvinfo : EIATTR_EXIT_INSTR_OFFSETS
	.align		4
        /*0028*/ 	.byte	0x04, 0x1c
        /*002a*/ 	.short	(.L_148 - .L_147)


	//   ....[0]....
.L_147:
        /*002c*/ 	.word	0x00000010


	//----- nvinfo : EIATTR_MAX_THREADS
	.align		4
.L_148:
        /*0030*/ 	.byte	0x04, 0x05
        /*0032*/ 	.short	(.L_150 - .L_149)
.L_149:
        /*0034*/ 	.word	0x00000180
        /*0038*/ 	.word	0x00000001
        /*003c*/ 	.word	0x00000001


	//----- nvinfo : EIATTR_CBANK_PARAM_SIZE
	.align		4
.L_150:
        /*0040*/ 	.byte	0x03, 0x19
        /*0042*/ 	.short	0x0a80


	//----- nvinfo : EIATTR_PARAM_CBANK
	.align		4
        /*0044*/ 	.byte	0x04, 0x0a
        /*0046*/ 	.short	(.L_152 - .L_151)
	.align		4
.L_151:
        /*0048*/ 	.word	index@(.nv.constant0._ZN7cutlass13device_kernelIN5flash11enable_sm90INS1_16FlashAttnFwdSm90INS1_25CollectiveMainloopFwdSm90ILi2EN4cute5tupleIJNS5_1CILi1EEES8_S8_EEENS6_IJNS7_ILi128EEENS7_ILi96EEENS7_ILi64EEEEEELi256ENS_10bfloat16_tEfNS_4arch4Sm90ELb0ELb0ELb0ELb1ELb1ELb0ELb0ELb1ELb0ELb1ELb0ELb0EEENS1_21CollectiveEpilogueFwdINS6_IJSA_NS7_ILi256EEESB_EEES9_SE_SG_Li256ELb1ELb1ELb0ELb0EEENS1_36VarlenDynamicPersistentTileSchedulerILi128ELi96ELi256ELi128ELb0ELb1ELb1ELb0ELb1ELb1EEEEEEEEEvNT_6ParamsE)
        /*004c*/ 	.short	0x0380
        /*004e*/ 	.short	0x0a80


	//----- nvinfo : EIATTR_SW_WAR
	.align		4
.L_152:
        /*0050*/ 	.byte	0x04, 0x36
        /*0052*/ 	.short	(.L_154 - .L_153)
.L_153:
        /*0054*/ 	.word	0x00000008
.L_154:


//--------------------- .nv.info._ZN7cutlass13device_kernelIN5flash11enable_sm90INS1_16FlashAttnFwdSm90INS1_25CollectiveMainloopFwdSm90ILi2EN4cute5tupleIJNS5_1CILi1EEES8_S8_EEENS6_IJNS7_ILi128EEENS7_ILi96EEENS7_ILi64EEEEEELi256ENS_10bfloat16_tEfNS_4arch4Sm90ELb0ELb0ELb0ELb1ELb1ELb1ELb0ELb1ELb0ELb1ELb0ELb0EEENS1_21CollectiveEpilogueFwdINS6_IJSA_NS7_ILi256EEESB_EEES9_SE_SG_Li256ELb1ELb1ELb0ELb0EEENS1_36VarlenDynamicPersistentTileSchedulerILi128ELi96ELi256ELi128ELb0ELb1ELb1ELb0ELb1ELb1EEEEEEEEEvNT_6ParamsE --------------------------
	.section	.nv.info._ZN7cutlass13device_kernelIN5flash11enable_sm90INS1_16FlashAttnFwdSm90INS1_25CollectiveMainloopFwdSm90ILi2EN4cute5tupleIJNS5_1CILi1EEES8_S8_EEENS6_IJNS7_ILi128EEENS7_ILi96EEENS7_ILi64EEEEEELi256ENS_10bfloat16_tEfNS_4arch4Sm90ELb0ELb0ELb0ELb1ELb1ELb1ELb0ELb1ELb0ELb1ELb0ELb0EEENS1_21CollectiveEpilogueFwdINS6_IJSA_NS7_ILi256EEESB_EEES9_SE_SG_Li256ELb1ELb1ELb0ELb0EEENS1_36VarlenDynamicPersistentTileSchedulerILi128ELi96ELi256ELi128ELb0ELb1ELb1ELb0ELb1ELb1EEEEEEEEEvNT_6ParamsE,"",@"SHT_CUDA_INFO"
	.sectionflags	@""
	.align	4


	//----- nvinfo : EIATTR_CUDA_API_VERSION
	.align		4
        /*0000*/ 	.byte	0x04, 0x37
        /*0002*/ 	.short	(.L_156 - .L_155)
.L_155:
        /*0004*/ 	.word	0x00000082


	//----- nvinfo : EIATTR_KPARAM_INFO
	.align		4
.L_156:
        /*0008*/ 	.byte	0x04, 0x17
        /*000a*/ 	.short	(.L_158 - .L_157)
.L_157:
        /*000c*/ 	.word	0x00000000
        /*0010*/ 	.short	0x0000
        /*0012*/ 	.short	0x0000
        /*0014*/ 	.byte	0x00, 0xf0, 0x01, 0x2a


	//----- nvinfo : EIATTR_SPARSE_MMA_MASK
	.align		4
.L_158:
        /*0018*/ 	.byte	0x03, 0x50
        /*001a*/ 	.short	0x0000


	//----- nvinfo : EIATTR_MAXREG_COUNT
	.align		4
        /*001c*/ 	.byte	0x03, 0x1b
        /*001e*/ 	.short	0x00a8


	//----- nvinfo : EIATTR_MERCURY_ISA_VERSION
	.align		4
        /*0020*/ 	.byte	0x03, 0x5f
        /*0022*/ 	.short	0x0101


	//----- nvinfo : EIATTR_VRC_CTA_INIT_COUNT
	.align		4
        /*0024*/ 	.byte	0x02, 0x4a
	.zero		1
	.zero		1


	//----- nvinfo : EIATTR_EXIT_INSTR_OFFSETS
	.align		4
        /*0028*/ 	.byte	0x04, 0x1c
        /*002a*/ 	.short	(.L_160 - .L_159)


	//   ....[0]....
.L_159:
        /*002c*/ 	.word	0x00000010


	//----- nvinfo : EIATTR_MAX_THREADS
	.align		4
.L_160:
        /*0030*/ 	.byte	0x04, 0x05
        /*0032*/ 	.short	(.L_162 - .L_161)
.L_161:
        /*0034*/ 	.word	0x00000180
        /*0038*/ 	.word	0x00000001
        /*003c*/ 	.word	0x00000001


	//----- nvinfo : EIATTR_CBANK_PARAM_SIZE
	.align		4
.L_162:
        /*0040*/ 	.byte	0x03, 0x19
        /*0042*/ 	.short	0x0a80


	//----- nvinfo : EIATTR_PARAM_CBANK
	.align		4
        /*0044*/ 	.byte	0x04, 0x0a
        /*0046*/ 	.short	(.L_164 - .L_163)
	.align		4
.L_163:
        /*0048*/ 	.word	index@(.nv.constant0._ZN7cutlass13device_kernelIN5flash11enable_sm90INS1_16FlashAttnFwdSm90INS1_25CollectiveMainloopFwdSm90ILi2EN4cute5tupleIJNS5_1CILi1EEES8_S8_EEENS6_IJNS7_ILi128EEENS7_ILi96EEENS7_ILi64EEEEEELi256ENS_10bfloat16_tEfNS_4arch4Sm90ELb0ELb0ELb0ELb1ELb1ELb1ELb0ELb1ELb0ELb1ELb0ELb0EEENS1_21CollectiveEpilogueFwdINS6_IJSA_NS7_ILi256EEESB_EEES9_SE_SG_Li256ELb1ELb1ELb0ELb0EEENS1_36VarlenDynamicPersistentTileSchedulerILi128ELi96ELi256ELi128ELb0ELb1ELb1ELb0ELb1ELb1EEEEEEEEEvNT_6ParamsE)
        /*004c*/ 	.short	0x0380
        /*004e*/ 	.short	0x0a80


	//----- nvinfo : EIATTR_SW_WAR
	.align		4
.L_164:
        /*0050*/ 	.byte	0x04, 0x36
        /*0052*/ 	.short	(.L_166 - .L_165)
.L_165:
        /*0054*/ 	.word	0x00000008
.L_166:


//--------------------- .nv.info._ZN7cutlass13device_kernelIN5flash11enable_sm90INS1_16FlashAttnFwdSm90INS1_25CollectiveMainloopFwdSm90ILi2EN4cute5tupleIJNS5_1CILi1EEES8_S8_EEENS6_IJNS7_ILi128EEENS7_ILi96EEENS7_ILi64EEEEEELi256ENS_10bfloat16_tEfNS_4arch4Sm90ELb0ELb0ELb0ELb1ELb1ELb0ELb1ELb1ELb0ELb1ELb0ELb0EEENS1_21CollectiveEpilogueFwdINS6_IJSA_NS7_ILi256EEESB_EEES9_SE_SG_Li256ELb1ELb1ELb0ELb0EEENS1_36VarlenDynamicPersistentTileSchedulerILi128ELi96ELi256ELi128ELb0ELb1ELb1ELb0ELb1ELb1EEEEEEEEEvNT_6ParamsE --------------------------
	.section	.nv.info._ZN7cutlass13device_kernelIN5flash11enable_sm90INS1_16FlashAttnFwdSm90INS1_25CollectiveMainloopFwdSm90ILi2EN4cute5tupleIJNS5_1CILi1EEES8_S8_EEENS6_IJNS7_ILi128EEENS7_ILi96EEENS7_ILi64EEEEEELi256ENS_10bfloat16_tEfNS_4arch4Sm90ELb0ELb0ELb0ELb1ELb1ELb0ELb1ELb1ELb0ELb1ELb0ELb0EEENS1_21CollectiveEpilogueFwdINS6_IJSA_NS7_ILi256EEESB_EEES9_SE_SG_Li256ELb1ELb1ELb0ELb0EEENS1_36VarlenDynamicPersistentTileSchedulerILi128ELi96ELi256ELi128ELb0ELb1ELb1ELb0ELb1ELb1EEEEEEEEEvNT_6ParamsE,"",@"SHT_CUDA_INFO"
	.sectionflags	@""
	.align	4


	//----- nvinfo : EIATTR_CUDA_API_VERSION
	.align		4
        /*0000*/ 	.byte	0x04, 0x37
        /*0002*/ 	.short	(.L_168 - .L_167)
.L_167:
        /*0004*/ 	.word	0x00000082


	//----- nvinfo : EIATTR_KPARAM_INFO
	.align		4
.L_168:
        /*0008*/ 	.byte	0x04, 0x17
        /*000a*/ 	.short	(.L_170 - .L_169)
.L_169:
        /*000c*/ 	.word	0x00000000
        /*0010*/ 	.short	0x0000
        /*0012*/ 	.short	0x0000
        /*0014*/ 	.byte	0x00, 0xf0, 0x01, 0x2e


	//----- nvinfo : EIATTR_SPARSE_MMA_MASK
	.align		4
.L_170:
        /*0018*/ 	.byte	0x03, 0x50
        /*001a*/ 	.short	0x0000


	//----- nvinfo : EIATTR_MAXREG_COUNT
	.align		4
        /*001c*/ 	.byte	0x03, 0x1b
        /*001e*/ 	.short	0x00a8


	//----- nvinfo : EIATTR_MERCURY_ISA_VERSION
	.align		4
        /*0020*/ 	.byte	0x03, 0x5f
        /*0022*/ 	.short	0x0101


	//----- nvinfo : EIATTR_VRC_CTA_INIT_COUNT
	.align		4
        /*0024*/ 	.byte	0x02, 0x4a
	.zero		1
	.zero		1


	//----- nvinfo : EIATTR_EXIT_INSTR_OFFSETS
	.align		4
        /*0028*/ 	.byte	0x04, 0x1c
        /*002a*/ 	.short	(.L_172 - .L_171)


	//   ....[0]....
.L_171:
        /*002c*/ 	.word	0x00000010


	//----- nvinfo : EIATTR_MAX_THREADS
	.align		4
.L_172:
        /*0030*/ 	.byte	0x04, 0x05
        /*0032*/ 	.short	(.L_174 - .L_173)
.L_173:
        /*0034*/ 	.word	0x00000180
        /*0038*/ 	.word	0x00000001
        /*003c*/ 	.word	0x00000001


	//----- nvinfo : EIATTR_CBANK_PARAM_SIZE
	.align		4
.L_174:
        /*0040*/ 	.byte	0x03, 0x19
        /*0042*/ 	.short	0x0b80


	//----- nvinfo : EIATTR_PARAM_CBANK
	.align		4
        /*0044*/ 	.byte	0x04, 0x0a
        /*0046*/ 	.short	(.L_176 - .L_175)
	.align		4
.L_175:
        /*0048*/ 	.word	index@(.nv.constant0._ZN7cutlass13device_kernelIN5flash11enable_sm90INS1_16FlashAttnFwdSm90INS1_25CollectiveMainloopFwdSm90ILi2EN4cute5tupleIJNS5_1CILi1EEES8_S8_EEENS6_IJNS7_ILi128EEENS7_ILi96EEENS7_ILi64EEEEEELi256ENS_10bfloat16_tEfNS_4arch4Sm90ELb0ELb0ELb0ELb1ELb1ELb0ELb1ELb1ELb0ELb1ELb0ELb0EEENS1_21CollectiveEpilogueFwdINS6_IJSA_NS7_ILi256EEESB_EEES9_SE_SG_Li256ELb1ELb1ELb0ELb0EEENS1_36VarlenDynamicPersistentTileSchedulerILi128ELi96ELi256ELi128ELb0ELb1ELb1ELb0ELb1ELb1EEEEEEEEEvNT_6ParamsE)
        /*004c*/ 	.short	0x0380
        /*004e*/ 	.short	0x0b80


	//----- nvinfo : EIATTR_SW_WAR
	.align		4
.L_176:
        /*0050*/ 	.byte	0x04, 0x36
        /*0052*/ 	.short	(.L_178 - .L_177)
.L_177:
        /*0054*/ 	.word	0x00000008
.L_178:


//--------------------- .nv.info._ZN7cutlass13device_kernelIN5flash11enable_sm90INS1_16FlashAttnFwdSm90INS1_25CollectiveMainloopFwdSm90ILi2EN4cute5tupleIJNS5_1CILi1EEES8_S8_EEENS6_IJNS7_ILi128EEENS7_ILi96EEENS7_ILi64EEEEEELi256ENS_10bfloat16_tEfNS_4arch4Sm90ELb0ELb0ELb0ELb1ELb1ELb1ELb1ELb1ELb0ELb1ELb0ELb0EEENS1_21CollectiveEpilogueFwdINS6_IJSA_NS7_ILi256EEESB_EEES9_SE_SG_Li256ELb1ELb1ELb0ELb0EEENS1_36VarlenDynamicPersistentTileSchedulerILi128ELi96ELi256ELi128ELb0ELb1ELb1ELb0ELb1ELb1EEEEEEEEEvNT_6ParamsE --------------------------
	.section	.nv.info._ZN7cutlass13device_kernelIN5flash11enable_sm90INS1_16FlashAttnFwdSm90INS1_25CollectiveMainloopFwdSm90ILi2EN4cute5tupleIJNS5_1CILi1EEES8_S8_EEENS6_IJNS7_ILi128EEENS7_ILi96EEENS7_ILi64EEEEEELi256ENS_10bfloat16_tEfNS_4arch4Sm90ELb0ELb0ELb0ELb1ELb1ELb1ELb1ELb1ELb0ELb1ELb0ELb0EEENS1_21CollectiveEpilogueFwdINS6_IJSA_NS7_ILi256EEESB_EEES9_SE_SG_Li256ELb1ELb1ELb0ELb0EEENS1_36VarlenDynamicPersistentTileSchedulerILi128ELi96ELi256ELi128ELb0ELb1ELb1ELb0ELb1ELb1EEEEEEEEEvNT_6ParamsE,"",@"SHT_CUDA_INFO"
	.sectionflags	@""
	.align	4


	//----- nvinfo : EIATTR_CUDA_API_VERSION
	.align		4
        /*0000*/ 	.byte	0x04, 0x37
        /*0002*/ 	.short	(.L_180 - .L_179)
.L_179:
        /*0004*/ 	.word	0x00000082


	//----- nvinfo : EIATTR_KPARAM_INFO
	.align		4
.L_180:
        /*0008*/ 	.byte	0x04, 0x17
        /*000a*/ 	.short	(.L_182 - .L_181)
.L_181:
        /*000c*/ 	.word	0x00000000
        /*0010*/ 	.short	0x0000
        /*0012*/ 	.short	0x0000
        /*0014*/ 	.byte	0x00, 0xf0, 0x01, 0x2e


	//----- nvinfo : EIATTR_SPARSE_MMA_MASK
	.align		4
.L_182:
        /*0018*/ 	.byte	0x03, 0x50
        /*001a*/ 	.short	0x0000


	//----- nvinfo : EIATTR_MAXREG_COUNT
	.align		4
        /*001c*/ 	.byte	0x03, 0x1b
        /*001e*/ 	.short	0x00a8


	//----- nvinfo : EIATTR_MERCURY_ISA_VERSION
	.align		4
        /*0020*/ 	.byte	0x03, 0x5f
        /*0022*/ 	.short	0x0101


	//----- nvinfo : EIATTR_VRC_CTA_INIT_COUNT
	.align		4
        /*0024*/ 	.byte	0x02, 0x4a
	.zero		1
	.zero		1


	//----- nvinfo : EIATTR_EXIT_INSTR_OFFSETS
	.align		4
        /*0028*/ 	.byte	0x04, 0x1c
        /*002a*/ 	.short	(.L_184 - .L_183)


	//   ....[0]....
.L_183:
        /*002c*/ 	.word	0x00000010


	//----- nvinfo : EIATTR_MAX_THREADS
	.align		4
.L_184:
        /*0030*/ 	.byte	0x04, 0x05
        /*0032*/ 	.short	(.L_186 - .L_185)
.L_185:
        /*0034*/ 	.word	0x00000180
        /*0038*/ 	.word	0x00000001
        /*003c*/ 	.word	0x00000001


	//----- nvinfo : EIATTR_CBANK_PARAM_SIZE
	.align		4
.L_186:
        /*0040*/ 	.byte	0x03, 0x19
        /*0042*/ 	.short	0x0b80


	//----- nvinfo : EIATTR_PARAM_CBANK
	.align		4
        /*0044*/ 	.byte	0x04, 0x0a
        /*0046*/ 	.short	(.L_188 - .L_187)
	.align		4
.L_187:
        /*0048*/ 	.word	index@(.nv.constant0._ZN7cutlass13device_kernelIN5flash11enable_sm90INS1_16FlashAttnFwdSm90INS1_25CollectiveMainloopFwdSm90ILi2EN4cute5tupleIJNS5_1CILi1EEES8_S8_EEENS6_IJNS7_ILi128EEENS7_ILi96EEENS7_ILi64EEEEEELi256ENS_10bfloat16_tEfNS_4arch4Sm90ELb0ELb0ELb0ELb1ELb1ELb1ELb1ELb1ELb0ELb1ELb0ELb0EEENS1_21CollectiveEpilogueFwdINS6_IJSA_NS7_ILi256EEESB_EEES9_SE_SG_Li256ELb1ELb1ELb0ELb0EEENS1_36VarlenDynamicPersistentTileSchedulerILi128ELi96ELi256ELi128ELb0ELb1ELb1ELb0ELb1ELb1EEEEEEEEEvNT_6ParamsE)
        /*004c*/ 	.short	0x0380
        /*004e*/ 	.short	0x0b80


	//----- nvinfo : EIATTR_SW_WAR
	.align		4
.L_188:
        /*0050*/ 	.byte	0x04, 0x36
        /*0052*/ 	.short	(.L_190 - .L_189)
.L_189:
        /*0054*/ 	.word	0x00000008
.L_190:


//--------------------- .nv.info._ZN7cutlass13device_kernelIN5flash11enable_sm90INS1_16FlashAttnFwdSm90INS1_25CollectiveMainloopFwdSm90ILi2EN4cute5tupleIJNS5_1CILi1EEES8_S8_EEENS6_IJNS7_ILi128EEENS7_ILi96EEENS7_ILi64EEEEEELi256ENS_10bfloat16_tEfNS_4arch4Sm90ELb0ELb1ELb0ELb0ELb1ELb0ELb0ELb1ELb0ELb1ELb0ELb0EEENS1_21CollectiveEpilogueFwdINS6_IJSA_NS7_ILi256EEESB_EEES9_SE_SG_Li256ELb0ELb1ELb0ELb0EEENS1_30DynamicPersistentTileSchedulerILi256ELi128ELb0ELb1ELb1EEEEEEEEEvNT_6ParamsE --------------------------
	.section	.nv.info._ZN7cutlass13device_kernelIN5flash11enable_sm90INS1_16FlashAttnFwdSm90INS1_25CollectiveMainloopFwdSm90ILi2EN4cute5tupleIJNS5_1CILi1EEES8_S8_EEENS6_IJNS7_ILi128EEENS7_ILi96EEENS7_ILi64EEEEEELi256ENS_10bfloat16_tEfNS_4arch4Sm90ELb0ELb1ELb0ELb0ELb1ELb0ELb0ELb1ELb0ELb1ELb0ELb0EEENS1_21CollectiveEpilogueFwdINS6_IJSA_NS7_ILi256EEESB_EEES9_SE_SG_Li256ELb0ELb1ELb0ELb0EEENS1_30DynamicPersistentTileSchedulerILi256ELi128ELb0ELb1ELb1EEEEEEEEEvNT_6ParamsE,"",@"SHT_CUDA_INFO"
	.sectionflags	@""
	.align	4


	//----- nvinfo : EIATTR_CUDA_API_VERSION
	.align		4
        /*0000*/ 	.byte	0x04, 0x37
        /*0002*/ 	.short	(.L_192 - .L_191)
.L_191:
        /*0004*/ 	.word	0x00000082


	//----- nvinfo : EIATTR_KPARAM_INFO
	.align		4
.L_192:
        /*0008*/ 	.byte	0x04, 0x17
        /*000a*/ 	.short	(.L_194 - .L_193)
.L_193:
        /*000c*/ 	.word	0x00000000
        /*0010*/ 	.short	0x0000
        /*0012*/ 	.short	0x0000
        /*0014*/ 	.byte	0x00, 0xf0, 0x01, 0x2a


	//----- nvinfo : EIATTR_SPARSE_MMA_MASK
	.align		4
.L_194:
        /*0018*/ 	.byte	0x03, 0x50
        /*001a*/ 	.short	0x0000


	//----- nvinfo : EIATTR_MAXREG_COUNT
	.align		4
        /*001c*/ 	.byte	0x03, 0x1b
        /*001e*/ 	.short	0x00a8


	//----- nvinfo : EIATTR_MERCURY_ISA_VERSION
	.align		4
        /*0020*/ 	.byte	0x03, 0x5f
        /*0022*/ 	.short	0x0101


	//----- nvinfo : EIATTR_VRC_CTA_INIT_COUNT
	.align		4
        /*0024*/ 	.byte	0x02, 0x4a
	.zero		1
	.zero		1


	//----- nvinfo : EIATTR_EXIT_INSTR_OFFSETS
	.align		4
        /*0028*/ 	.byte	0x04, 0x1c
        /*002a*/ 	.short	(.L_196 - .L_195)


	//   ....[0]....
.L_195:
        /*002c*/ 	.word	0x00000010


	//----- nvinfo : EIATTR_MAX_THREADS
	.align		4
.L_196:
        /*0030*/ 	.byte	0x04, 0x05
        /*0032*/ 	.short	(.L_198 - .L_197)
.L_197:
        /*0034*/ 	.word	0x00000180
        /*0038*/ 	.word	0x00000001
        /*003c*/ 	.word	0x00000001


	//----- nvinfo : EIATTR_CBANK_PARAM_SIZE
	.align		4
.L_198:
        /*0040*/ 	.byte	0x03, 0x19
        /*0042*/ 	.short	0x0a80


	//----- nvinfo : EIATTR_PARAM_CBANK
	.align		4
        /*0044*/ 	.byte	0x04, 0x0a
        /*0046*/ 	.short	(.L_200 - .L_199)
	.align		4
.L_199:
        /*0048*/ 	.word	index@(.nv.constant0._ZN7cutlass13device_kernelIN5flash11enable_sm90INS1_16FlashAttnFwdSm90INS1_25CollectiveMainloopFwdSm90ILi2EN4cute5tupleIJNS5_1CILi1EEES8_S8_EEENS6_IJNS7_ILi128EEENS7_ILi96EEENS7_ILi64EEEEEELi256ENS_10bfloat16_tEfNS_4arch4Sm90ELb0ELb1ELb0ELb0ELb1ELb0ELb0ELb1ELb0ELb1ELb0ELb0EEENS1_21CollectiveEpilogueFwdINS6_IJSA_NS7_ILi256EEESB_EEES9_SE_SG_Li256ELb0ELb1ELb0ELb0EEENS1_30DynamicPersistentTileSchedulerILi256ELi128ELb0ELb1ELb1EEEEEEEEEvNT_6ParamsE)
        /*004c*/ 	.short	0x0380
        /*004e*/ 	.short	0x0a80


	//----- nvinfo : EIATTR_SW_WAR
	.align		4
.L_200:
        /*0050*/ 	.byte	0x04, 0x36
        /*0052*/ 	.short	(.L_202 - .L_201)
.L_201:
        /*0054*/ 	.word	0x00000008
.L_202:


//--------------------- .nv.info._ZN7cutlass13device_kernelIN5flash11enable_sm90INS1_16FlashAttnFwdSm90INS1_25CollectiveMainloopFwdSm90ILi2EN4cute5tupleIJNS5_1CILi1EEES8_S8_EEENS6_IJNS7_ILi128EEENS7_ILi96EEENS7_ILi64EEEEEELi256ENS_10bfloat16_tEfNS_4arch4Sm90ELb0ELb1ELb0ELb0ELb1ELb0ELb1ELb1ELb0ELb1ELb0ELb0EEENS1_21CollectiveEpilogueFwdINS6_IJSA_NS7_ILi256EEESB_EEES9_SE_SG_Li256ELb0ELb1ELb0ELb0EEENS1_30DynamicPersistentTileSchedulerILi256ELi128ELb0ELb1ELb1EEEEEEEEEvNT_6ParamsE --------------------------
	.section	.nv.info._ZN7cutlass13device_kernelIN5flash11enable_sm90INS1_16FlashAttnFwdSm90INS1_25CollectiveMainloopFwdSm90ILi2EN4cute5tupleIJNS5_1CILi1EEES8_S8_EEENS6_IJNS7_ILi128EEENS7_ILi96EEENS7_ILi64EEEEEELi256ENS_10bfloat16_tEfNS_4arch4Sm90ELb0ELb1ELb0ELb0ELb1ELb0ELb1ELb1ELb0ELb1ELb0ELb0EEENS1_21CollectiveEpilogueFwdINS6_IJSA_NS7_ILi256EEESB_EEES9_SE_SG_Li256ELb0ELb1ELb0ELb0EEENS1_30DynamicPersistentTileSchedulerILi256ELi128ELb0ELb1ELb1EEEEEEEEEvNT_6ParamsE,"",@"SHT_CUDA_INFO"
	.sectionflags	@""
	.align	4


	//----- nvinfo : EIATTR_CUDA_API_VERSION
	.align		4
        /*0000*/ 	.byte	0x04, 0x37
        /*0002*/ 	.short	(.L_204 - .L_203)
.L_203:
        /*0004*/ 	.word	0x00000082


	//----- nvinfo : EIATTR_KPARAM_INFO
	.align		4
.L_204:
        /*0008*/ 	.byte	0x04, 0x17
        /*000a*/ 	.short	(.L_206 - .L_205)
.L_205:
        /*000c*/ 	.word	0x00000000
        /*0010*/ 	.short	0x0000
        /*0012*/ 	.short	0x0000
        /*0014*/ 	.byte	0x00, 0xf0, 0x01, 0x2e


	//----- nvinfo : EIATTR_SPARSE_MMA_MASK
	.align		4
.L_206:
        /*0018*/ 	.byte	0x03, 0x50
        /*001a*/ 	.short	0x0000


	//----- nvinfo : EIATTR_MAXREG_COUNT
	.align		4
        /*001c*/ 	.byte	0x03, 0x1b
        /*001e*/ 	.short	0x00a8


	//----- nvinfo : EIATTR_MERCURY_ISA_VERSION
	.align		4
        /*0020*/ 	.byte	0x03, 0x5f
        /*0022*/ 	.short	0x0101


	//----- nvinfo : EIATTR_VRC_CTA_INIT_COUNT
	.align		4
        /*0024*/ 	.byte	0x02, 0x4a
	.zero		1
	.zero		1


	//----- nvinfo : EIATTR_EXIT_INSTR_OFFSETS
	.align		4
        /*0028*/ 	.byte	0x04, 0x1c
        /*002a*/ 	.short	(.L_208 - .L_207)


	//   ....[0]....
.L_207:
        /*002c*/ 	.word	0x00000010


	//----- nvinfo : EIATTR_MAX_THREADS
	.align		4
.L_208:
        /*0030*/ 	.byte	0x04, 0x05
        /*0032*/ 	.short	(.L_210 - .L_209)
.L_209:
        /*0034*/ 	.word	0x00000180
        /*0038*/ 	.word	0x00000001
        /*003c*/ 	.word	0x00000001


	//----- nvinfo : EIATTR_CBANK_PARAM_SIZE
	.align		4
.L_210:
        /*0040*/ 	.byte	0x03, 0x19
        /*0042*/ 	.short	0x0b80


	//----- nvinfo : EIATTR_PARAM_CBANK
	.align		4
        /*0044*/ 	.byte	0x04, 0x0a
        /*0046*/ 	.short	(.L_212 - .L_211)
	.align		4
.L_211:
        /*0048*/ 	.word	index@(.nv.constant0._ZN7cutlass13device_kernelIN5flash11enable_sm90INS1_16FlashAttnFwdSm90INS1_25CollectiveMainloopFwdSm90ILi2EN4cute5tupleIJNS5_1CILi1EEES8_S8_EEENS6_IJNS7_ILi128EEENS7_ILi96EEENS7_ILi64EEEEEELi256ENS_10bfloat16_tEfNS_4arch4Sm90ELb0ELb1ELb0ELb0ELb1ELb0ELb1ELb1ELb0ELb1ELb0ELb0EEENS1_21CollectiveEpilogueFwdINS6_IJSA_NS7_ILi256EEESB_EEES9_SE_SG_Li256ELb0ELb1ELb0ELb0EEENS1_30DynamicPersistentTileSchedulerILi256ELi128ELb0ELb1ELb1EEEEEEEEEvNT_6ParamsE)
        /*004c*/ 	.short	0x0380
        /*004e*/ 	.short	0x0b80


	//----- nvinfo : EIATTR_SW_WAR
	.align		4
.L_212:
        /*0050*/ 	.byte	0x04, 0x36
        /*0052*/ 	.short	(.L_214 - .L_213)
.L_213:
        /*0054*/ 	.word	0x00000008
.L_214:


//--------------------- .nv.info._ZN7cutlass13device_kernelIN5flash11enable_sm90INS1_16FlashAttnFwdSm90INS1_25CollectiveMainloopFwdSm90ILi2EN4cute5tupleIJNS5_1CILi1EEES8_S8_EEENS6_IJNS7_ILi128EEENS7_ILi96EEENS7_ILi64EEEEEELi256ENS_10bfloat16_tEfNS_4arch4Sm90ELb0ELb1ELb0ELb1ELb1ELb0ELb0ELb1ELb0ELb1ELb0ELb0EEENS1_21CollectiveEpilogueFwdINS6_IJSA_NS7_ILi256EEESB_EEES9_SE_SG_Li256ELb1ELb1ELb0ELb0EEENS1_36VarlenDynamicPersistentTileSchedulerILi128ELi96ELi256ELi128ELb0ELb1ELb1ELb1ELb0ELb1EEEEEEEEEvNT_6ParamsE --------------------------
	.section	.nv.info._ZN7cutlass13device_kernelIN5flash11enable_sm90INS1_16FlashAttnFwdSm90INS1_25CollectiveMainloopFwdSm90ILi2EN4cute5tupleIJNS5_1CILi1EEES8_S8_EEENS6_IJNS7_ILi128EEENS7_ILi96EEENS7_ILi64EEEEEELi256ENS_10bfloat16_tEfNS_4arch4Sm90ELb0ELb1ELb0ELb1ELb1ELb0ELb0ELb1ELb0ELb1ELb0ELb0EEENS1_21CollectiveEpilogueFwdINS6_IJSA_NS7_ILi256EEESB_EEES9_SE_SG_Li256ELb1ELb1ELb0ELb0EEENS1_36VarlenDynamicPersistentTileSchedulerILi128ELi96ELi256ELi128ELb0ELb1ELb1ELb1ELb0ELb1EEEEEEEEEvNT_6ParamsE,"",@"SHT_CUDA_INFO"
	.sectionflags	@""
	.align	4


	//----- nvinfo : EIATTR_CUDA_API_VERSION
	.align		4
        /*0000*/ 	.byte	0x04, 0x37
        /*0002*/ 	.short	(.L_216 - .L_215)
.L_215:
        /*0004*/ 	.word	0x00000082


	//----- nvinfo : EIATTR_KPARAM_INFO
	.align		4
.L_216:
        /*0008*/ 	.byte	0x04, 0x17
        /*000a*/ 	.short	(.L_218 - .L_217)
.L_217:
        /*000c*/ 	.word	0x00000000
        /*0010*/ 	.short	0x0000
        /*0012*/ 	.short	0x0000
        /*0014*/ 	.byte	0x00, 0xf0, 0x01, 0x2a


	//----- nvinfo : EIATTR_SPARSE_MMA_MASK
	.align		4
.L_218:
        /*0018*/ 	.byte	0x03, 0x50
        /*001a*/ 	.short	0x0000


	//----- nvinfo : EIATTR_MAXREG_COUNT
	.align		4
        /*001c*/ 	.byte	0x03, 0x1b
        /*001e*/ 	.short	0x00a8


	//----- nvinfo : EIATTR_MERCURY_ISA_VERSION
	.align		4
        /*0020*/ 	.byte	0x03, 0x5f
        /*0022*/ 	.short	0x0101


	//----- nvinfo : EIATTR_VRC_CTA_INIT_COUNT
	.align		4
        /*0024*/ 	.byte	0x02, 0x4a
	.zero		1
	.zero		1


	//----- nvinfo : EIATTR_EXIT_INSTR_OFFSETS
	.align		4
        /*0028*/ 	.byte	0x04, 0x1c
        /*002a*/ 	.short	(.L_220 - .L_219)


	//   ....[0]....
.L_219:
        /*002c*/ 	.word	0x00000010


	//----- nvinfo : EIATTR_MAX_THREADS
	.align		4
.L_220:
        /*0030*/ 	.byte	0x04, 0x05
        /*0032*/ 	.short	(.L_222 - .L_221)
.L_221:
        /*0034*/ 	.word	0x00000180
        /*0038*/ 	.word	0x00000001
        /*003c*/ 	.word	0x00000001


	//----- nvinfo : EIATTR_CBANK_PARAM_SIZE
	.align		4
.L_222:
        /*0040*/ 	.byte	0x03, 0x19
        /*0042*/ 	.short	0x0a80


	//----- nvinfo : EIATTR_PARAM_CBANK
	.align		4
        /*0044*/ 	.byte	0x04, 0x0a
        /*0046*/ 	.short	(.L_224 - .L_223)
	.align		4
.L_223:
        /*0048*/ 	.word	index@(.nv.constant0._ZN7cutlass13device_kernelIN5flash11enable_sm90INS1_16FlashAttnFwdSm90INS1_25CollectiveMainloopFwdSm90ILi2EN4cute5tupleIJNS5_1CILi1EEES8_S8_EEENS6_IJNS7_ILi128EEENS7_ILi96EEENS7_ILi64EEEEEELi256ENS_10bfloat16_tEfNS_4arch4Sm90ELb0ELb1ELb0ELb1ELb1ELb0ELb0ELb1ELb0ELb1ELb0ELb0EEENS1_21CollectiveEpilogueFwdINS6_IJSA_NS7_ILi256EEESB_EEES9_SE_SG_Li256ELb1ELb1ELb0ELb0EEENS1_36VarlenDynamicPersistentTileSchedulerILi128ELi96ELi256ELi128ELb0ELb1ELb1ELb1ELb0ELb1EEEEEEEEEvNT_6ParamsE)
        /*004c*/ 	.short	0x0380
        /*004e*/ 	.short	0x0a80


	//----- nvinfo : EIATTR_SW_WAR
	.align		4
.L_224:
        /*0050*/ 	.byte	0x04, 0x36
        /*0052*/ 	.short	(.L_226 - .L_225)
.L_225:
        /*0054*/ 	.word	0x00000008
.L_226:


//--------------------- .nv.info._ZN7cutlass13device_kernelIN5flash11enable_sm90INS1_16FlashAttnFwdSm90INS1_25CollectiveMainloopFwdSm90ILi2EN4cute5tupleIJNS5_1CILi1EEES8_S8_EEENS6_IJNS7_ILi128EEENS7_ILi96EEENS7_ILi64EEEEEELi256ENS_10bfloat16_tEfNS_4arch4Sm90ELb0ELb1ELb0ELb1ELb1ELb1ELb0ELb1ELb0ELb1ELb0ELb0EEENS1_21CollectiveEpilogueFwdINS6_IJSA_NS7_ILi256EEESB_EEES9_SE_SG_Li256ELb1ELb1ELb0ELb0EEENS1_36VarlenDynamicPersistentTileSchedulerILi128ELi96ELi256ELi128ELb0ELb1ELb1ELb1ELb0ELb1EEEEEEEEEvNT_6ParamsE --------------------------
	.section	.nv.info._ZN7cutlass13device_kernelIN5flash11enable_sm90INS1_16FlashAttnFwdSm90INS1_25CollectiveMainloopFwdSm90ILi2EN4cute5tupleIJNS5_1CILi1EEES8_S8_EEENS6_IJNS7_ILi128EEENS7_ILi96EEENS7_ILi64EEEEEELi256ENS_10bfloat16_tEfNS_4arch4Sm90ELb0ELb1ELb0ELb1ELb1ELb1ELb0ELb1ELb0ELb1ELb0ELb0EEENS1_21CollectiveEpilogueFwdINS6_IJSA_NS7_ILi256EEESB_EEES9_SE_SG_Li256ELb1ELb1ELb0ELb0EEENS1_36VarlenDynamicPersistentTileSchedulerILi128ELi96ELi256ELi128ELb0ELb1ELb1ELb1ELb0ELb1EEEEEEEEEvNT_6ParamsE,"",@"SHT_CUDA_INFO"
	.sectionflags	@""
	.align	4


	//----- nvinfo : EIATTR_CUDA_API_VERSION
	.align		4
        /*0000*/ 	.byte	0x04, 0x37
        /*0002*/ 	.short	(.L_228 - .L_227)
.L_227:
        /*0004*/ 	.word	0x00000082


	//----- nvinfo : EIATTR_KPARAM_INFO
	.align		4
.L_228:
        /*0008*/ 	.byte	0x04, 0x17
        /*000a*/ 	.short	(.L_230 - .L_229)
.L_229:
        /*000c*/ 	.word	0x00000000
        /*0010*/ 	.short	0x0000
        /*0012*/ 	.short	0x0000
        /*0014*/ 	.byte	0x00, 0xf0, 0x01, 0x2a


	//----- nvinfo : EIATTR_SPARSE_MMA_MASK
	.align		4
.L_230:
        /*0018*/ 	.byte	0x03, 0x50
        /*001a*/ 	.short	0x0000


	//----- nvinfo : EIATTR_MAXREG_COUNT
	.align		4
        /*001c*/ 	.byte	0x03, 0x1b
        /*001e*/ 	.short	0x00a8


	//----- nvinfo : EIATTR_MERCURY_ISA_VERSION
	.align		4
        /*0020*/ 	.byte	0x03, 0x5f
        /*0022*/ 	.short	0x0101


	//----- nvinfo : EIATTR_VRC_CTA_INIT_COUNT
	.align		4
        /*0024*/ 	.byte	0x02, 0x4a
	.zero		1
	.zero		1


	//----- nvinfo : EIATTR_EXIT_INSTR_OFFSETS
	.align		4
        /*0028*/ 	.byte	0x04, 0x1c
        /*002a*/ 	.short	(.L_232 - .L_231)


	//   ....[0]....
.L_231:
        /*002c*/ 	.word	0x00000010


	//----- nvinfo : EIATTR_MAX_THREADS
	.align		4
.L_232:
        /*0030*/ 	.byte	0x04, 0x05
        /*0032*/ 	.short	(.L_234 - .L_233)
.L_233:
        /*0034*/ 	.word	0x00000180
        /*0038*/ 	.word	0x00000001
        /*003c*/ 	.word	0x00000001


	//----- nvinfo : EIATTR_CBANK_PARAM_SIZE
	.align		4
.L_234:
        /*0040*/ 	.byte	0x03, 0x19
        /*0042*/ 	.short	0x0a80


	//----- nvinfo : EIATTR_PARAM_CBANK
	.align		4
        /*0044*/ 	.byte	0x04, 0x0a
        /*0046*/ 	.short	(.L_236 - .L_235)
	.align		4
.L_235:
        /*0048*/ 	.word	index@(.nv.constant0._ZN7cutlass13device_kernelIN5flash11enable_sm90INS1_16FlashAttnFwdSm90INS1_25CollectiveMainloopFwdSm90ILi2EN4cute5tupleIJNS5_1CILi1EEES8_S8_EEENS6_IJNS7_ILi128EEENS7_ILi96EEENS7_ILi64EEEEEELi256ENS_10bfloat16_tEfNS_4arch4Sm90ELb0ELb1ELb0ELb1ELb1ELb1ELb0ELb1ELb0ELb1ELb0ELb0EEENS1_21CollectiveEpilogueFwdINS6_IJSA_NS7_ILi256EEESB_EEES9_SE_SG_Li256ELb1ELb1ELb0ELb0EEENS1_36VarlenDynamicPersistentTileSchedulerILi128ELi96ELi256ELi128ELb0ELb1ELb1ELb1ELb0ELb1EEEEEEEEEvNT_6ParamsE)
        /*004c*/ 	.short	0x0380
        /*004e*/ 	.short	0x0a80


	//----- nvinfo : EIATTR_SW_WAR
	.align		4
.L_236:
        /*0050*/ 	.byte	0x04, 0x36
        /*0052*/ 	.short	(.L_238 - .L_237)
.L_237:
        /*0054*/ 	.word	0x00000008
.L_238:


//--------------------- .nv.info._ZN7cutlass13device_kernelIN5flash11enable_sm90INS1_16FlashAttnFwdSm90INS1_25CollectiveMainloopFwdSm90ILi2EN4cute5tupleIJNS5_1CILi1EEES8_S8_EEENS6_IJNS7_ILi128EEENS7_ILi96EEENS7_ILi64EEEEEELi256ENS_10bfloat16_tEfNS_4arch4Sm90ELb0ELb1ELb0ELb1ELb1ELb0ELb1ELb1ELb0ELb1ELb0ELb0EEENS1_21CollectiveEpilogueFwdINS6_IJSA_NS7_ILi256EEESB_EEES9_SE_SG_Li256ELb1ELb1ELb0ELb0EEENS1_36VarlenDynamicPersistentTileSchedulerILi128ELi96ELi256ELi128ELb0ELb1ELb1ELb1ELb0ELb1EEEEEEEEEvNT_6ParamsE --------------------------
	.section	.nv.info._ZN7cutlass13device_kernelIN5flash11enable_sm90INS1_16FlashAttnFwdSm90INS1_25CollectiveMainloopFwdSm90ILi2EN4cute5tupleIJNS5_1CILi1EEES8_S8_EEENS6_IJNS7_ILi128EEENS7_ILi96EEENS7_ILi64EEEEEELi256ENS_10bfloat16_tEfNS_4arch4Sm90ELb0ELb1ELb0ELb1ELb1ELb0ELb1ELb1ELb0ELb1ELb0ELb0EEENS1_21CollectiveEpilogueFwdINS6_IJSA_NS7_ILi256EEESB_EEES9_SE_SG_Li256ELb1ELb1ELb0ELb0EEENS1_36VarlenDynamicPersistentTileSchedulerILi128ELi96ELi256ELi128ELb0ELb1ELb1ELb1ELb0ELb1EEEEEEEEEvNT_6ParamsE,"",@"SHT_CUDA_INFO"
	.sectionflags	@""
	.align	4


	//----- nvinfo : EIATTR_CUDA_API_VERSION
	.align		4
        /*0000*/ 	.byte	0x04, 0x37
        /*0002*/ 	.short	(.L_240 - .L_239)
.L_239:
        /*0004*/ 	.word	0x00000082


	//----- nvinfo : EIATTR_KPARAM_INFO
	.align		4
.L_240:
        /*0008*/ 	.byte	0x04, 0x17
        /*000a*/ 	.short	(.L_242 - .L_241)
.L_241:
        /*000c*/ 	.word	0x00000000
        /*0010*/ 	.short	0x0000
        /*0012*/ 	.short	0x0000
        /*0014*/ 	.byte	0x00, 0xf0, 0x01, 0x2e


	//----- nvinfo : EIATTR_SPARSE_MMA_MASK
	.align		4
.L_242:
        /*0018*/ 	.byte	0x03, 0x50
        /*001a*/ 	.short	0x0000


	//----- nvinfo : EIATTR_MAXREG_COUNT
	.align		4
        /*001c*/ 	.byte	0x03, 0x1b
        /*001e*/ 	.short	0x00a8


	//----- nvinfo : EIATTR_MERCURY_ISA_VERSION
	.align		4
        /*0020*/ 	.byte	0x03, 0x5f
        /*0022*/ 	.short	0x0101


	//----- nvinfo : EIATTR_VRC_CTA_INIT_COUNT
	.align		4
        /*0024*/ 	.byte	0x02, 0x4a
	.zero		1
	.zero		1


	//----- nvinfo : EIATTR_EXIT_INSTR_OFFSETS
	.align		4
        /*0028*/ 	.byte	0x04, 0x1c
        /*002a*/ 	.short	(.L_244 - .L_243)


	//   ....[0]....
.L_243:
        /*002c*/ 	.word	0x00000010


	//----- nvinfo : EIATTR_MAX_THREADS
	.align		4
.L_244:
        /*0030*/ 	.byte	0x04, 0x05
        /*0032*/ 	.short	(.L_246 - .L_245)
.L_245:
        /*0034*/ 	.word	0x00000180
        /*0038*/ 	.word	0x00000001
        /*003c*/ 	.word	0x00000001


	//----- nvinfo : EIATTR_CBANK_PARAM_SIZE
	.align		4
.L_246:
        /*0040*/ 	.byte	0x03, 0x19
        /*0042*/ 	.short	0x0b80


	//----- nvinfo : EIATTR_PARAM_CBANK
	.align		4
        /*0044*/ 	.byte	0x04, 0x0a
        /*0046*/ 	.short	(.L_248 - .L_247)
	.align		4
.L_247:
        /*0048*/ 	.word	index@(.nv.constant0._ZN7cutlass13device_kernelIN5flash11enable_sm90INS1_16FlashAttnFwdSm90INS1_25CollectiveMainloopFwdSm90ILi2EN4cute5tupleIJNS5_1CILi1EEES8_S8_EEENS6_IJNS7_ILi128EEENS7_ILi96EEENS7_ILi64EEEEEELi256ENS_10bfloat16_tEfNS_4arch4Sm90ELb0ELb1ELb0ELb1ELb1ELb0ELb1ELb1ELb0ELb1ELb0ELb0EEENS1_21CollectiveEpilogueFwdINS6_IJSA_NS7_ILi256EEESB_EEES9_SE_SG_Li256ELb1ELb1ELb0ELb0EEENS1_36VarlenDynamicPersistentTileSchedulerILi128ELi96ELi256ELi128ELb0ELb1ELb1ELb1ELb0ELb1EEEEEEEEEvNT_6ParamsE)
        /*004c*/ 	.short	0x0380
        /*004e*/ 	.short	0x0b80


	//----- nvinfo : EIATTR_SW_WAR
	.align		4
.L_248:
        /*0050*/ 	.byte	0x04, 0x36
        /*0052*/ 	.short	(.L_250 - .L_249)
.L_249:
        /*0054*/ 	.word	0x00000008
.L_250:


//--------------------- .nv.info._ZN7cutlass13device_kernelIN5flash11enable_sm90INS1_16FlashAttnFwdSm90INS1_25CollectiveMainloopFwdSm90ILi2EN4cute5tupleIJNS5_1CILi1EEES8_S8_EEENS6_IJNS7_ILi128EEENS7_ILi96EEENS7_ILi64EEEEEELi256ENS_10bfloat16_tEfNS_4arch4Sm90ELb0ELb1ELb0ELb1ELb1ELb1ELb1ELb1ELb0ELb1ELb0ELb0EEENS1_21CollectiveEpilogueFwdINS6_IJSA_NS7_ILi256EEESB_EEES9_SE_SG_Li256ELb1ELb1ELb0ELb0EEENS1_36VarlenDynamicPersistentTileSchedulerILi128ELi96ELi256ELi128ELb0ELb1ELb1ELb1ELb0ELb1EEEEEEEEEvNT_6ParamsE --------------------------
	.section	.nv.info._ZN7cutlass13device_kernelIN5flash11enable_sm90INS1_16FlashAttnFwdSm90INS1_25CollectiveMainloopFwdSm90ILi2EN4cute5tupleIJNS5_1CILi1EEES8_S8_EEENS6_IJNS7_ILi128EEENS7_ILi96EEENS7_ILi64EEEEEELi256ENS_10bfloat16_tEfNS_4arch4Sm90ELb0ELb1ELb0ELb1ELb1ELb1ELb1ELb1ELb0ELb1ELb0ELb0EEENS1_21CollectiveEpilogueFwdINS6_IJSA_NS7_ILi256EEESB_EEES9_SE_SG_Li256ELb1ELb1ELb0ELb0EEENS1_36VarlenDynamicPersistentTileSchedulerILi128ELi96ELi256ELi128ELb0ELb1ELb1ELb1ELb0ELb1EEEEEEEEEvNT_6ParamsE,"",@"SHT_CUDA_INFO"
	.sectionflags	@""
	.align	4


	//----- nvinfo : EIATTR_CUDA_API_VERSION
	.align		4
        /*0000*/ 	.byte	0x04, 0x37
        /*0002*/ 	.short	(.L_252 - .L_251)
.L_251:
        /*0004*/ 	.word	0x00000082


	//----- nvinfo : EIATTR_KPARAM_INFO
	.align		4
.L_252:
        /*0008*/ 	.byte	0x04, 0x17
        /*000a*/ 	.short	(.L_254 - .L_253)
.L_253:
        /*000c*/ 	.word	0x00000000
        /*0010*/ 	.short	0x0000
        /*0012*/ 	.short	0x0000
        /*0014*/ 	.byte	0x00, 0xf0, 0x01, 0x2e


	//----- nvinfo : EIATTR_SPARSE_MMA_MASK
	.align		4
.L_254:
        /*0018*/ 	.byte	0x03, 0x50
        /*001a*/ 	.short	0x0000


	//----- nvinfo : EIATTR_MAXREG_COUNT
	.align		4
        /*001c*/ 	.byte	0x03, 0x1b
        /*001e*/ 	.short	0x00a8


	//----- nvinfo : EIATTR_MERCURY_ISA_VERSION
	.align		4
        /*0020*/ 	.byte	0x03, 0x5f
        /*0022*/ 	.short	0x0101


	//----- nvinfo : EIATTR_VRC_CTA_INIT_COUNT
	.align		4
        /*0024*/ 	.byte	0x02, 0x4a
	.zero		1
	.zero		1


	//----- nvinfo : EIATTR_EXIT_INSTR_OFFSETS
	.align		4
        /*0028*/ 	.byte	0x04, 0x1c
        /*002a*/ 	.short	(.L_256 - .L_255)


	//   ....[0]....
.L_255:
        /*002c*/ 	.word	0x00000010


	//----- nvinfo : EIATTR_MAX_THREADS
	.align		4
.L_256:
        /*0030*/ 	.byte	0x04, 0x05
        /*0032*/ 	.short	(.L_258 - .L_257)
.L_257:
        /*0034*/ 	.word	0x00000180
        /*0038*/ 	.word	0x00000001
        /*003c*/ 	.word	0x00000001


	//----- nvinfo : EIATTR_CBANK_PARAM_SIZE
	.align		4
.L_258:
        /*0040*/ 	.byte	0x03, 0x19
        /*0042*/ 	.short	0x0b80


	//----- nvinfo : EIATTR_PARAM_CBANK
	.align		4
        /*0044*/ 	.byte	0x04, 0x0a
        /*0046*/ 	.short	(.L_260 - .L_259)
	.align		4
.L_259:
        /*0048*/ 	.word	index@(.nv.constant0._ZN7cutlass13device_kernelIN5flash11enable_sm90INS1_16FlashAttnFwdSm90INS1_25CollectiveMainloopFwdSm90ILi2EN4cute5tupleIJNS5_1CILi1EEES8_S8_EEENS6_IJNS7_ILi128EEENS7_ILi96EEENS7_ILi64EEEEEELi256ENS_10bfloat16_tEfNS_4arch4Sm90ELb0ELb1ELb0ELb1ELb1ELb1ELb1ELb1ELb0ELb1ELb0ELb0EEENS1_21CollectiveEpilogueFwdINS6_IJSA_NS7_ILi256EEESB_EEES9_SE_SG_Li256ELb1ELb1ELb0ELb0EEENS1_36VarlenDynamicPersistentTileSchedulerILi128ELi96ELi256ELi128ELb0ELb1ELb1ELb1ELb0ELb1EEEEEEEEEvNT_6ParamsE)
        /*004c*/ 	.short	0x0380
        /*004e*/ 	.short	0x0b80


	//----- nvinfo : EIATTR_SW_WAR
	.align		4
.L_260:
        /*0050*/ 	.byte	0x04, 0x36
        /*0052*/ 	.short	(.L_262 - .L_261)
.L_261:
        /*0054*/ 	.word	0x00000008
.L_262:


//--------------------- .nv.info._ZN7cutlass13device_kernelIN5flash11enable_sm90INS1_16FlashAttnFwdSm90INS1_25CollectiveMainloopFwdSm90ILi2EN4cute5tupleIJNS5_1CILi1EEES8_S8_EEENS6_IJNS7_ILi128EEENS7_ILi96EEENS7_ILi64EEEEEELi256ENS_10bfloat16_tEfNS_4arch4Sm90ELb1ELb0ELb0ELb0ELb1ELb0ELb0ELb1ELb0ELb1ELb0ELb0EEENS1_21CollectiveEpilogueFwdINS6_IJSA_NS7_ILi256EEESB_EEES9_SE_SG_Li256ELb0ELb1ELb0ELb0EEENS1_30DynamicPersistentTileSchedulerILi256ELi128ELb0ELb1ELb1EEEEEEEEEvNT_6ParamsE --------------------------
	.section	.nv.info._ZN7cutlass13device_kernelIN5flash11enable_sm90INS1_16FlashAttnFwdSm90INS1_25CollectiveMainloopFwdSm90ILi2EN4cute5tupleIJNS5_1CILi1EEES8_S8_EEENS6_IJNS7_ILi128EEENS7_ILi96EEENS7_ILi64EEEEEELi256ENS_10bfloat16_tEfNS_4arch4Sm90ELb1ELb0ELb0ELb0ELb1ELb0ELb0ELb1ELb0ELb1ELb0ELb0EEENS1_21CollectiveEpilogueFwdINS6_IJSA_NS7_ILi256EEESB_EEES9_SE_SG_Li256ELb0ELb1ELb0ELb0EEENS1_30DynamicPersistentTileSchedulerILi256ELi128ELb0ELb1ELb1EEEEEEEEEvNT_6ParamsE,"",@"SHT_CUDA_INFO"
	.sectionflags	@""
	.align	4


	//----- nvinfo : EIATTR_CUDA_API_VERSION
	.align		4
        /*0000*/ 	.byte	0x04, 0x37
        /*0002*/ 	.short	(.L_264 - .L_263)
.L_263:
        /*0004*/ 	.word	0x00000082


	//----- nvinfo : EIATTR_KPARAM_INFO
	.align		4
.L_264:
        /*0008*/ 	.byte	0x04, 0x17
        /*000a*/ 	.short	(.L_266 - .L_265)
.L_265:
        /*000c*/ 	.word	0x00000000
        /*0010*/ 	.short	0x0000
        /*0012*/ 	.short	0x0000
        /*0014*/ 	.byte	0x00, 0xf0, 0x01, 0x2a


	//----- nvinfo : EIATTR_SPARSE_MMA_MASK
	.align		4
.L_266:
        /*0018*/ 	.byte	0x03, 0x50
        /*001a*/ 	.short	0x0000


	//----- nvinfo : EIATTR_MAXREG_COUNT
	.align		4
        /*001c*/ 	.byte	0x03, 0x1b
        /*001e*/ 	.short	0x00a8


	//----- nvinfo : EIATTR_MERCURY_ISA_VERSION
	.align		4
        /*0020*/ 	.byte	0x03, 0x5f
        /*0022*/ 	.short	0x0101


	//----- nvinfo : EIATTR_VRC_CTA_INIT_COUNT
	.align		4
        /*0024*/ 	.byte	0x02, 0x4a
	.zero		1
	.zero		1


	//----- nvinfo : EIATTR_EXIT_INSTR_OFFSETS
	.align		4
        /*0028*/ 	.byte	0x04, 0x1c
        /*002a*/ 	.short	(.L_268 - .L_267)


	//   ....[0]....
.L_267:
        /*002c*/ 	.word	0x00000010


	//----- nvinfo : EIATTR_MAX_THREADS
	.align		4
.L_268:
        /*0030*/ 	.byte	0x04, 0x05
        /*0032*/ 	.short	(.L_270 - .L_269)
.L_269:
        /*0034*/ 	.word	0x00000180
        /*0038*/ 	.word	0x00000001
        /*003c*/ 	.word	0x00000001


	//----- nvinfo : EIATTR_CBANK_PARAM_SIZE
	.align		4
.L_270:
        /*0040*/ 	.byte	0x03, 0x19
        /*0042*/ 	.short	0x0a80


	//----- nvinfo : EIATTR_PARAM_CBANK
	.align		4
        /*0044*/ 	.byte	0x04, 0x0a
        /*0046*/ 	.short	(.L_272 - .L_271)
	.align		4
.L_271:
        /*0048*/ 	.word	index@(.nv.constant0._ZN7cutlass13device_kernelIN5flash11enable_sm90INS1_16FlashAttnFwdSm90INS1_25CollectiveMainloopFwdSm90ILi2EN4cute5tupleIJNS5_1CILi1EEES8_S8_EEENS6_IJNS7_ILi128EEENS7_ILi96EEENS7_ILi64EEEEEELi256ENS_10bfloat16_tEfNS_4arch4Sm90ELb1ELb0ELb0ELb0ELb1ELb0ELb0ELb1ELb0ELb1ELb0ELb0EEENS1_21CollectiveEpilogueFwdINS6_IJSA_NS7_ILi256EEESB_EEES9_SE_SG_Li256ELb0ELb1ELb0ELb0EEENS1_30DynamicPersistentTileSchedulerILi256ELi128ELb0ELb1ELb1EEEEEEEEEvNT_6ParamsE)
        /*004c*/ 	.short	0x0380
        /*004e*/ 	.short	0x0a80


	//----- nvinfo : EIATTR_SW_WAR
	.align		4
.L_272:
        /*0050*/ 	.byte	0x04, 0x36
        /*0052*/ 	.short	(.L_274 - .L_273)
.L_273:
        /*0054*/ 	.word	0x00000008
.L_274:


//--------------------- .nv.info._ZN7cutlass13device_kernelIN5flash11enable_sm90INS1_16FlashAttnFwdSm90INS1_25CollectiveMainloopFwdSm90ILi2EN4cute5tupleIJNS5_1CILi1EEES8_S8_EEENS6_IJNS7_ILi128EEENS7_ILi96EEENS7_ILi64EEEEEELi256ENS_10bfloat16_tEfNS_4arch4Sm90ELb1ELb0ELb0ELb0ELb1ELb0ELb1ELb1ELb0ELb1ELb0ELb0EEENS1_21CollectiveEpilogueFwdINS6_IJSA_NS7_ILi256EEESB_EEES9_SE_SG_Li256ELb0ELb1ELb0ELb0EEENS1_30DynamicPersistentTileSchedulerILi256ELi128ELb0ELb1ELb1EEEEEEEEEvNT_6ParamsE --------------------------
	.section	.nv.info._ZN7cutlass13device_kernelIN5flash11enable_sm90INS1_16FlashAttnFwdSm90INS1_25CollectiveMainloopFwdSm90ILi2EN4cute5tupleIJNS5_1CILi1EEES8_S8_EEENS6_IJNS7_ILi128EEENS7_ILi96EEENS7_ILi64EEEEEELi256ENS_10bfloat16_tEfNS_4arch4Sm90ELb1ELb0ELb0ELb0ELb1ELb0ELb1ELb1ELb0ELb1ELb0ELb0EEENS1_21CollectiveEpilogueFwdINS6_IJSA_NS7_ILi256EEESB_EEES9_SE_SG_Li256ELb0ELb1ELb0ELb0EEENS1_30DynamicPersistentTileSchedulerILi256ELi128ELb0ELb1ELb1EEEEEEEEEvNT_6ParamsE,"",@"SHT_CUDA_INFO"
	.sectionflags	@""
	.align	4


	//----- nvinfo : EIATTR_CUDA_API_VERSION
	.align		4
        /*0000*/ 	.byte	0x04, 0x37
        /*0002*/ 	.short	(.L_276 - .L_275)
.L_275:
        /*0004*/ 	.word	0x00000082


	//----- nvinfo : EIATTR_KPARAM_INFO
	.align		4
.L_276:
        /*0008*/ 	.byte	0x04, 0x17
        /*000a*/ 	.short	(.L_278 - .L_277)
.L_277:
        /*000c*/ 	.word	0x00000000
        /*0010*/ 	.short	0x0000
        /*0012*/ 	.short	0x0000
        /*0014*/ 	.byte	0x00, 0xf0, 0x01, 0x2e


	//----- nvinfo : EIATTR_SPARSE_MMA_MASK
	.align		4
.L_278:
        /*0018*/ 	.byte	0x03, 0x50
        /*001a*/ 	.short	0x0000


	//----- nvinfo : EIATTR_MAXREG_COUNT
	.align		4
        /*001c*/ 	.byte	0x03, 0x1b
        /*001e*/ 	.short	0x00a8


	//----- nvinfo : EIATTR_MERCURY_ISA_VERSION
	.align		4
        /*0020*/ 	.byte	0x03, 0x5f
        /*0022*/ 	.short	0x0101


	//----- nvinfo : EIATTR_VRC_CTA_INIT_COUNT
	.align		4
        /*0024*/ 	.byte	0x02, 0x4a
	.zero		1
	.zero		1


	//----- nvinfo : EIATTR_EXIT_INSTR_OFFSETS
	.align		4
        /*0028*/ 	.byte	0x04, 0x1c
        /*002a*/ 	.short	(.L_280 - .L_279)


	//   ....[0]....
.L_279:
        /*002c*/ 	.word	0x00000010


	//----- nvinfo : EIATTR_MAX_THREADS
	.align		4
.L_280:
        /*0030*/ 	.byte	0x04, 0x05
        /*0032*/ 	.short	(.L_282 - .L_281)
.L_281:
        /*0034*/ 	.word	0x00000180
        /*0038*/ 	.word	0x00000001
        /*003c*/ 	.word	0x00000001


	//----- nvinfo : EIATTR_CBANK_PARAM_SIZE
	.align		4
.L_282:
        /*0040*/ 	.byte	0x03, 0x19
        /*0042*/ 	.short	0x0b80


	//----- nvinfo : EIATTR_PARAM_CBANK
	.align		4
        /*0044*/ 	.byte	0x04, 0x0a
        /*0046*/ 	.short	(.L_284 - .L_283)
	.align		4
.L_283:
        /*0048*/ 	.word	index@(.nv.constant0._ZN7cutlass13device_kernelIN5flash11enable_sm90INS1_16FlashAttnFwdSm90INS1_25CollectiveMainloopFwdSm90ILi2EN4cute5tupleIJNS5_1CILi1EEES8_S8_EEENS6_IJNS7_ILi128EEENS7_ILi96EEENS7_ILi64EEEEEELi256ENS_10bfloat16_tEfNS_4arch4Sm90ELb1ELb0ELb0ELb0ELb1ELb0ELb1ELb1ELb0ELb1ELb0ELb0EEENS1_21CollectiveEpilogueFwdINS6_IJSA_NS7_ILi256EEESB_EEES9_SE_SG_Li256ELb0ELb1ELb0ELb0EEENS1_30DynamicPersistentTileSchedulerILi256ELi128ELb0ELb1ELb1EEEEEEEEEvNT_6ParamsE)
        /*004c*/ 	.short	0x0380
        /*004e*/ 	.short	0x0b80


	//----- nvinfo : EIATTR_SW_WAR
	.align		4
.L_284:
        /*0050*/ 	.byte	0x04, 0x36
        /*0052*/ 	.short	(.L_286 - .L_285)
.L_285:
        /*0054*/ 	.word	0x00000008
.L_286:


//--------------------- .nv.info._ZN7cutlass13device_kernelIN5flash11enable_sm90INS1_16FlashAttnFwdSm90INS1_25CollectiveMainloopFwdSm90ILi2EN4cute5tupleIJNS5_1CILi1EEES8_S8_EEENS6_IJNS7_ILi128EEENS7_ILi96EEENS7_ILi64EEEEEELi256ENS_10bfloat16_tEfNS_4arch4Sm90ELb1ELb0ELb0ELb1ELb1ELb0ELb0ELb1ELb0ELb1ELb0ELb0EEENS1_21CollectiveEpilogueFwdINS6_IJSA_NS7_ILi256EEESB_EEES9_SE_SG_Li256ELb1ELb1ELb0ELb0EEENS1_36VarlenDynamicPersistentTileSchedulerILi128ELi96ELi256ELi128ELb0ELb1ELb1ELb1ELb1ELb1EEEEEEEEEvNT_6ParamsE --------------------------
	.section	.nv.info._ZN7cutlass13device_kernelIN5flash11enable_sm90INS1_16FlashAttnFwdSm90INS1_25CollectiveMainloopFwdSm90ILi2EN4cute5tupleIJNS5_1CILi1EEES8_S8_EEENS6_IJNS7_ILi128EEENS7_ILi96EEENS7_ILi64EEEEEELi256ENS_10bfloat16_tEfNS_4arch4Sm90ELb1ELb0ELb0ELb1ELb1ELb0ELb0ELb1ELb0ELb1ELb0ELb0EEENS1_21CollectiveEpilogueFwdINS6_IJSA_NS7_ILi256EEESB_EEES9_SE_SG_Li256ELb1ELb1ELb0ELb0EEENS1_36VarlenDynamicPersistentTileSchedulerILi128ELi96ELi256ELi128ELb0ELb1ELb1ELb1ELb1ELb1EEEEEEEEEvNT_6ParamsE,"",@"SHT_CUDA_INFO"
	.sectionflags	@""
	.align	4


	//----- nvinfo : EIATTR_CUDA_API_VERSION
	.align		4
        /*0000*/ 	.byte	0x04, 0x37
        /*0002*/ 	.short	(.L_288 - .L_287)
.L_287:
        /*0004*/ 	.word	0x00000082


	//----- nvinfo : EIATTR_KPARAM_INFO
	.align		4
.L_288:
        /*0008*/ 	.byte	0x04, 0x17
        /*000a*/ 	.short	(.L_290 - .L_289)
.L_289:
        /*000c*/ 	.word	0x00000000
        /*0010*/ 	.short	0x0000
        /*0012*/ 	.short	0x0000
        /*0014*/ 	.byte	0x00, 0xf0, 0x01, 0x2a


	//----- nvinfo : EIATTR_SPARSE_MMA_MASK
	.align		4
.L_290:
        /*0018*/ 	.byte	0x03, 0x50
        /*001a*/ 	.short	0x0000


	//----- nvinfo : EIATTR_MAXREG_COUNT
	.align		4
        /*001c*/ 	.byte	0x03, 0x1b
        /*001e*/ 	.short	0x00a8


	//----- nvinfo : EIATTR_MERCURY_ISA_VERSION
	.align		4
        /*0020*/ 	.byte	0x03, 0x5f
        /*0022*/ 	.short	0x0101


	//----- nvinfo : EIATTR_VRC_CTA_INIT_COUNT
	.align		4
        /*0024*/ 	.byte	0x02, 0x4a
	.zero		1
	.zero		1


	//----- nvinfo : EIATTR_EXIT_INSTR_OFFSETS
	.align		4
        /*0028*/ 	.byte	0x04, 0x1c
        /*002a*/ 	.short	(.L_292 - .L_291)


	//   ....[0]....
.L_291:
        /*002c*/ 	.word	0x00000010


	//----- nvinfo : EIATTR_MAX_THREADS
	.align		4
.L_292:
        /*0030*/ 	.byte	0x04, 0x05
        /*0032*/ 	.short	(.L_294 - .L_293)
.L_293:
        /*0034*/ 	.word	0x00000180
        /*0038*/ 	.word	0x00000001
        /*003c*/ 	.word	0x00000001


	//----- nvinfo : EIATTR_CBANK_PARAM_SIZE
	.align		4
.L_294:
        /*0040*/ 	.byte	0x03, 0x19
        /*0042*/ 	.short	0x0a80


	//----- nvinfo : EIATTR_PARAM_CBANK
	.align		4
        /*0044*/ 	.byte	0x04, 0x0a
        /*0046*/ 	.short	(.L_296 - .L_295)
	.align		4
.L_295:
        /*0048*/ 	.word	index@(.nv.constant0._ZN7cutlass13device_kernelIN5flash11enable_sm90INS1_16FlashAttnFwdSm90INS1_25CollectiveMainloopFwdSm90ILi2EN4cute5tupleIJNS5_1CILi1EEES8_S8_EEENS6_IJNS7_ILi128EEENS7_ILi96EEENS7_ILi64EEEEEELi256ENS_10bfloat16_tEfNS_4arch4Sm90ELb1ELb0ELb0ELb1ELb1ELb0ELb0ELb1ELb0ELb1ELb0ELb0EEENS1_21CollectiveEpilogueFwdINS6_IJSA_NS7_ILi256EEESB_EEES9_SE_SG_Li256ELb1ELb1ELb0ELb0EEENS1_36VarlenDynamicPersistentTileSchedulerILi128ELi96ELi256ELi128ELb0ELb1ELb1ELb1ELb1ELb1EEEEEEEEEvNT_6ParamsE)
        /*004c*/ 	.short	0x0380
        /*004e*/ 	.short	0x0a80


	//----- nvinfo : EIATTR_SW_WAR
	.align		4
.L_296:
        /*0050*/ 	.byte	0x04, 0x36
        /*0052*/ 	.short	(.L_298 - .L_297)
.L_297:
        /*0054*/ 	.word	0x00000008
.L_298:


//--------------------- .nv.info._ZN7cutlass13device_kernelIN5flash11enable_sm90INS1_16FlashAttnFwdSm90INS1_25CollectiveMainloopFwdSm90ILi2EN4cute5tupleIJNS5_1CILi1EEES8_S8_EEENS6_IJNS7_ILi128EEENS7_ILi96EEENS7_ILi64EEEEEELi256ENS_10bfloat16_tEfNS_4arch4Sm90ELb1ELb0ELb0ELb1ELb1ELb1ELb0ELb1ELb0ELb1ELb0ELb0EEENS1_21CollectiveEpilogueFwdINS6_IJSA_NS7_ILi256EEESB_EEES9_SE_SG_Li256ELb1ELb1ELb0ELb0EEENS1_36VarlenDynamicPersistentTileSchedulerILi128ELi96ELi256ELi128ELb0ELb1ELb1ELb1ELb1ELb1EEEEEEEEEvNT_6ParamsE --------------------------
	.section	.nv.info._ZN7cutlass13device_kernelIN5flash11enable_sm90INS1_16FlashAttnFwdSm90INS1_25CollectiveMainloopFwdSm90ILi2EN4cute5tupleIJNS5_1CILi1EEES8_S8_EEENS6_IJNS7_ILi128EEENS7_ILi96EEENS7_ILi64EEEEEELi256ENS_10bfloat16_tEfNS_4arch4Sm90ELb1ELb0ELb0ELb1ELb1ELb1ELb0ELb1ELb0ELb1ELb0ELb0EEENS1_21CollectiveEpilogueFwdINS6_IJSA_NS7_ILi256EEESB_EEES9_SE_SG_Li256ELb1ELb1ELb0ELb0EEENS1_36VarlenDynamicPersistentTileSchedulerILi128ELi96ELi256ELi128ELb0ELb1ELb1ELb1ELb1ELb1EEEEEEEEEvNT_6ParamsE,"",@"SHT_CUDA_INFO"
	.sectionflags	@""
	.align	4


	//----- nvinfo : EIATTR_CUDA_API_VERSION
	.align		4
        /*0000*/ 	.byte	0x04, 0x37
        /*0002*/ 	.short	(.L_300 - .L_299)
.L_299:
        /*0004*/ 	.word	0x00000082


	//----- nvinfo : EIATTR_KPARAM_INFO
	.align		4
.L_300:
        /*0008*/ 	.byte	0x04, 0x17
        /*000a*/ 	.short	(.L_302 - .L_301)
.L_301:
        /*000c*/ 	.word	0x00000000
        /*0010*/ 	.short	0x0000
        /*0012*/ 	.short	0x0000
        /*0014*/ 	.byte	0x00, 0xf0, 0x01, 0x2a


	//----- nvinfo : EIATTR_SPARSE_MMA_MASK
	.align		4
.L_302:
        /*0018*/ 	.byte	0x03, 0x50
        /*001a*/ 	.short	0x0000


	//----- nvinfo : EIATTR_MAXREG_COUNT
	.align		4
        /*001c*/ 	.byte	0x03, 0x1b
        /*001e*/ 	.short	0x00a8


	//----- nvinfo : EIATTR_MERCURY_ISA_VERSION
	.align		4
        /*0020*/ 	.byte	0x03, 0x5f
        /*0022*/ 	.short	0x0101


	//----- nvinfo : EIATTR_VRC_CTA_INIT_COUNT
	.align		4
        /*0024*/ 	.byte	0x02, 0x4a
	.zero		1
	.zero		1


	//----- nvinfo : EIATTR_EXIT_INSTR_OFFSETS
	.align		4
        /*0028*/ 	.byte	0x04, 0x1c
        /*002a*/ 	.short	(.L_304 - .L_303)


	//   ....[0]....
.L_303:
        /*002c*/ 	.word	0x00000010


	//----- nvinfo : EIATTR_MAX_THREADS
	.align		4
.L_304:
        /*0030*/ 	.byte	0x04, 0x05
        /*0032*/ 	.short	(.L_306 - .L_305)
.L_305:
        /*0034*/ 	.word	0x00000180
        /*0038*/ 	.word	0x00000001
        /*003c*/ 	.word	0x00000001


	//----- nvinfo : EIATTR_CBANK_PARAM_SIZE
	.align		4
.L_306:
        /*0040*/ 	.byte	0x03, 0x19
        /*0042*/ 	.short	0x0a80


	//----- nvinfo : EIATTR_PARAM_CBANK
	.align		4
        /*0044*/ 	.byte	0x04, 0x0a
        /*0046*/ 	.short	(.L_308 - .L_307)
	.align		4
.L_307:
        /*0048*/ 	.word	index@(.nv.constant0._ZN7cutlass13device_kernelIN5flash11enable_sm90INS1_16FlashAttnFwdSm90INS1_25CollectiveMainloopFwdSm90ILi2EN4cute5tupleIJNS5_1CILi1EEES8_S8_EEENS6_IJNS7_ILi128EEENS7_ILi96EEENS7_ILi64EEEEEELi256ENS_10bfloat16_tEfNS_4arch4Sm90ELb1ELb0ELb0ELb1ELb1ELb1ELb0ELb1ELb0ELb1ELb0ELb0EEENS1_21CollectiveEpilogueFwdINS6_IJSA_NS7_ILi256EEESB_EEES9_SE_SG_Li256ELb1ELb1ELb0ELb0EEENS1_36VarlenDynamicPersistentTileSchedulerILi128ELi96ELi256ELi128ELb0ELb1ELb1ELb1ELb1ELb1EEEEEEEEEvNT_6ParamsE)
        /*004c*/ 	.short	0x0380
        /*004e*/ 	.short	0x0a80


	//----- nvinfo : EIATTR_SW_WAR
	.align		4
.L_308:
        /*0050*/ 	.byte	0x04, 0x36
        /*0052*/ 	.short	(.L_310 - .L_309)
.L_309:
        /*0054*/ 	.word	0x00000008
.L_310:


//--------------------- .nv.info._ZN7cutlass13device_kernelIN5flash11enable_sm90INS1_16FlashAttnFwdSm90INS1_25CollectiveMainloopFwdSm90ILi2EN4cute5tupleIJNS5_1CILi1EEES8_S8_EEENS6_IJNS7_ILi128EEENS7_ILi96EEENS7_ILi64EEEEEELi256ENS_10bfloat16_tEfNS_4arch4Sm90ELb1ELb0ELb0ELb1ELb1ELb0ELb1ELb1ELb0ELb1ELb0ELb0EEENS1_21CollectiveEpilogueFwdINS6_IJSA_NS7_ILi256EEESB_EEES9_SE_SG_Li256ELb1ELb1ELb0ELb0EEENS1_36VarlenDynamicPersistentTileSchedulerILi128ELi96ELi256ELi128ELb0ELb1ELb1ELb1ELb1ELb1EEEEEEEEEvNT_6ParamsE --------------------------
	.section	.nv.info._ZN7cutlass13device_kernelIN5flash11enable_sm90INS1_16FlashAttnFwdSm90INS1_25CollectiveMainloopFwdSm90ILi2EN4cute5tupleIJNS5_1CILi1EEES8_S8_EEENS6_IJNS7_ILi128EEENS7_ILi96EEENS7_ILi64EEEEEELi256ENS_10bfloat16_tEfNS_4arch4Sm90ELb1ELb0ELb0ELb1ELb1ELb0ELb1ELb1ELb0ELb1ELb0ELb0EEENS1_21CollectiveEpilogueFwdINS6_IJSA_NS7_ILi256EEESB_EEES9_SE_SG_Li256ELb1ELb1ELb0ELb0EEENS1_36VarlenDynamicPersistentTileSchedulerILi128ELi96ELi256ELi128ELb0ELb1ELb1ELb1ELb1ELb1EEEEEEEEEvNT_6ParamsE,"",@"SHT_CUDA_INFO"
	.sectionflags	@""
	.align	4


	//----- nvinfo : EIATTR_CUDA_API_VERSION
	.align		4
        /*0000*/ 	.byte	0x04, 0x37
        /*0002*/ 	.short	(.L_312 - .L_311)
.L_311:
        /*0004*/ 	.word	0x00000082


	//----- nvinfo : EIATTR_KPARAM_INFO
	.align		4
.L_312:
        /*0008*/ 	.byte	0x04, 0x17
        /*000a*/ 	.short	(.L_314 - .L_313)
.L_313:
        /*000c*/ 	.word	0x00000000
        /*0010*/ 	.short	0x0000
        /*0012*/ 	.short	0x0000
        /*0014*/ 	.byte	0x00, 0xf0, 0x01, 0x2e


	//----- nvinfo : EIATTR_SPARSE_MMA_MASK
	.align		4
.L_314:
        /*0018*/ 	.byte	0x03, 0x50
        /*001a*/ 	.short	0x0000


	//----- nvinfo : EIATTR_MAXREG_COUNT
	.align		4
        /*001c*/ 	.byte	0x03, 0x1b
        /*001e*/ 	.short	0x00a8


	//----- nvinfo : EIATTR_MERCURY_ISA_VERSION
	.align		4
        /*0020*/ 	.byte	0x03, 0x5f
        /*0022*/ 	.short	0x0101


	//----- nvinfo : EIATTR_VRC_CTA_INIT_COUNT
	.align		4
        /*0024*/ 	.byte	0x02, 0x4a
	.zero		1
	.zero		1


	//----- nvinfo : EIATTR_EXIT_INSTR_OFFSETS
	.align		4
        /*0028*/ 	.byte	0x04, 0x1c
        /*002a*/ 	.short	(.L_316 - .L_315)


	//   ....[0]....
.L_315:
        /*002c*/ 	.word	0x00000010


	//----- nvinfo : EIATTR_MAX_THREADS
	.align		4
.L_316:
        /*0030*/ 	.byte	0x04, 0x05
        /*0032*/ 	.short	(.L_318 - .L_317)
.L_317:
        /*0034*/ 	.word	0x00000180
        /*0038*/ 	.word	0x00000001
        /*003c*/ 	.word	0x00000001


	//----- nvinfo : EIATTR_CBANK_PARAM_SIZE
	.align		4
.L_318:
        /*0040*/ 	.byte	0x03, 0x19
        /*0042*/ 	.short	0x0b80


	//----- nvinfo : EIATTR_PARAM_CBANK
	.align		4
        /*0044*/ 	.byte	0x04, 0x0a
        /*0046*/ 	.short	(.L_320 - .L_319)
	.align		4
.L_319:
        /*0048*/ 	.word	index@(.nv.constant0._ZN7cutlass13device_kernelIN5flash11enable_sm90INS1_16FlashAttnFwdSm90INS1_25CollectiveMainloopFwdSm90ILi2EN4cute5tupleIJNS5_1CILi1EEES8_S8_EEENS6_IJNS7_ILi128EEENS7_ILi96EEENS7_ILi64EEEEEELi256ENS_10bfloat16_tEfNS_4arch4Sm90ELb1ELb0ELb0ELb1ELb1ELb0ELb1ELb1ELb0ELb1ELb0ELb0EEENS1_21CollectiveEpilogueFwdINS6_IJSA_NS7_ILi256EEESB_EEES9_SE_SG_Li256ELb1ELb1ELb0ELb0EEENS1_36VarlenDynamicPersistentTileSchedulerILi128ELi96ELi256ELi128ELb0ELb1ELb1ELb1ELb1ELb1EEEEEEEEEvNT_6ParamsE)
        /*004c*/ 	.short	0x0380
        /*004e*/ 	.short	0x0b80


	//----- nvinfo : EIATTR_SW_WAR
	.align		4
.L_320:
        /*0050*/ 	.byte	0x04, 0x36
        /*0052*/ 	.short	(.L_322 - .L_321)
.L_321:
        /*0054*/ 	.word	0x00000008
.L_322:


//--------------------- .nv.info._ZN7cutlass13device_kernelIN5flash11enable_sm90INS1_16FlashAttnFwdSm90INS1_25CollectiveMainloopFwdSm90ILi2EN4cute5tupleIJNS5_1CILi1EEES8_S8_EEENS6_IJNS7_ILi128EEENS7_ILi96EEENS7_ILi64EEEEEELi256ENS_10bfloat16_tEfNS_4arch4Sm90ELb1ELb0ELb0ELb1ELb1ELb1ELb1ELb1ELb0ELb1ELb0ELb0EEENS1_21CollectiveEpilogueFwdINS6_IJSA_NS7_ILi256EEESB_EEES9_SE_SG_Li256ELb1ELb1ELb0ELb0EEENS1_36VarlenDynamicPersistentTileSchedulerILi128ELi96ELi256ELi128ELb0ELb1ELb1ELb1ELb1ELb1EEEEEEEEEvNT_6ParamsE --------------------------
	.section	.nv.info._ZN7cutlass13device_kernelIN5flash11enable_sm90INS1_16FlashAttnFwdSm90INS1_25CollectiveMainloopFwdSm90ILi2EN4cute5tupleIJNS5_1CILi1EEES8_S8_EEENS6_IJNS7_ILi128EEENS7_ILi96EEENS7_ILi64EEEEEELi256ENS_10bfloat16_tEfNS_4arch4Sm90ELb1ELb0ELb0ELb1ELb1ELb1ELb1ELb1ELb0ELb1ELb0ELb0EEENS1_21CollectiveEpilogueFwdINS6_IJSA_NS7_ILi256EEESB_EEES9_SE_SG_Li256ELb1ELb1ELb0ELb0EEENS1_36VarlenDynamicPersistentTileSchedulerILi128ELi96ELi256ELi128ELb0ELb1ELb1ELb1ELb1ELb1EEEEEEEEEvNT_6ParamsE,"",@"SHT_CUDA_INFO"
	.sectionflags	@""
	.align	4


	//----- nvinfo : EIATTR_CUDA_API_VERSION
	.align		4
        /*0000*/ 	.byte	0x04, 0x37
        /*0002*/ 	.short	(.L_324 - .L_323)
.L_323:
        /*0004*/ 	.word	0x00000082


	//----- nvinfo : EIATTR_KPARAM_INFO
	.align		4
.L_324:
        /*0008*/ 	.byte	0x04, 0x17
        /*000a*/ 	.short	(.L_326 - .L_325)
.L_325:
        /*000c*/ 	.word	0x00000000
        /*0010*/ 	.short	0x0000
        /*0012*/ 	.short	0x0000
        /*0014*/ 	.byte	0x00, 0xf0, 0x01, 0x2e


	//----- nvinfo : EIATTR_SPARSE_MMA_MASK
	.align		4
.L_326:
        /*0018*/ 	.byte	0x03, 0x50
        /*001a*/ 	.short	0x0000


	//----- nvinfo : EIATTR_MAXREG_COUNT
	.align		4
        /*001c*/ 	.byte	0x03, 0x1b
        /*001e*/ 	.short	0x00a8


	//----- nvinfo : EIATTR_MERCURY_ISA_VERSION
	.align		4
        /*0020*/ 	.byte	0x03, 0x5f
        /*0022*/ 	.short	0x0101


	//----- nvinfo : EIATTR_VRC_CTA_INIT_COUNT
	.align		4
        /*0024*/ 	.byte	0x02, 0x4a
	.zero		1
	.zero		1


	//----- nvinfo : EIATTR_EXIT_INSTR_OFFSETS
	.align		4
        /*0028*/ 	.byte	0x04, 0x1c
        /*002a*/ 	.short	(.L_328 - .L_327)


	//   ....[0]....
.L_327:
        /*002c*/ 	.word	0x00000010


	//----- nvinfo : EIATTR_MAX_THREADS
	.align		4
.L_328:
        /*0030*/ 	.byte	0x04, 0x05
        /*0032*/ 	.short	(.L_330 - .L_329)
.L_329:
        /*0034*/ 	.word	0x00000180
        /*0038*/ 	.word	0x00000001
        /*003c*/ 	.word	0x00000001


	//----- nvinfo : EIATTR_CBANK_PARAM_SIZE
	.align		4
.L_330:
        /*0040*/ 	.byte	0x03, 0x19
        /*0042*/ 	.short	0x0b80


	//----- nvinfo : EIATTR_PARAM_CBANK
	.align		4
        /*0044*/ 	.byte	0x04, 0x0a
        /*0046*/ 	.short	(.L_332 - .L_331)
	.align		4
.L_331:
        /*0048*/ 	.word	index@(.nv.constant0._ZN7cutlass13device_kernelIN5flash11enable_sm90INS1_16FlashAttnFwdSm90INS1_25CollectiveMainloopFwdSm90ILi2EN4cute5tupleIJNS5_1CILi1EEES8_S8_EEENS6_IJNS7_ILi128EEENS7_ILi96EEENS7_ILi64EEEEEELi256ENS_10bfloat16_tEfNS_4arch4Sm90ELb1ELb0ELb0ELb1ELb1ELb1ELb1ELb1ELb0ELb1ELb0ELb0EEENS1_21CollectiveEpilogueFwdINS6_IJSA_NS7_ILi256EEESB_EEES9_SE_SG_Li256ELb1ELb1ELb0ELb0EEENS1_36VarlenDynamicPersistentTileSchedulerILi128ELi96ELi256ELi128ELb0ELb1ELb1ELb1ELb1ELb1EEEEEEEEEvNT_6ParamsE)
        /*004c*/ 	.short	0x0380
        /*004e*/ 	.short	0x0b80


	//----- nvinfo : EIATTR_SW_WAR
	.align		4
.L_332:
        /*0050*/ 	.byte	0x04, 0x36
        /*0052*/ 	.short	(.L_334 - .L_333)
.L_333:
        /*0054*/ 	.word	0x00000008
.L_334:


//--------------------- .nv.callgraph             --------------------------
	.section	.nv.callgraph,"",@"SHT_CUDA_CALLGRAPH"
	.align	4
	.sectionentsize	8
	.align		4
        /*0000*/ 	.word	0x00000000
	.align		4
        /*0004*/ 	.word	0xffffffff
	.align		4
        /*0008*/ 	.word	0x00000000
	.align		4
        /*000c*/ 	.word	0xfffffffe
	.align		4
        /*0010*/ 	.word	0x00000000
	.align		4
        /*0014*/ 	.word	0xfffffffd
	.align		4
        /*0018*/ 	.word	0x00000000
	.align		4
        /*001c*/ 	.word	0xfffffffc


//--------------------- .nv.constant4             --------------------------
	.section	.nv.constant4,"a",@progbits
	.align	8
	.align		8
.nv.constant4:
        /*0000*/ 	.dword	_ZN75_INTERNAL_42078802_39_flash_fwd_hdim64_256_bf16_paged_sm90_cu_ceb34e2a_35024cuda3std3__45__cpo5beginE
	.align		8
        /*0008*/ 	.dword	_ZN75_INTERNAL_42078802_39_flash_fwd_hdim64_256_bf16_paged_sm90_cu_ceb34e2a_35024cuda3std3__45__cpo3endE
	.align		8
        /*0010*/ 	.dword	_ZN75_INTERNAL_42078802_39_flash_fwd_hdim64_256_bf16_paged_sm90_cu_ceb34e2a_35024cuda3std3__45__cpo6cbeginE
	.align		8
        /*0018*/ 	.dword	_ZN75_INTERNAL_42078802_39_flash_fwd_hdim64_256_bf16_paged_sm90_cu_ceb34e2a_35024cuda3std3__45__cpo4cendE
	.align		8
        /*0020*/ 	.dword	_ZN75_INTERNAL_42078802_39_flash_fwd_hdim64_256_bf16_paged_sm90_cu_ceb34e2a_35024cuda3std3__477_GLOBAL__N__42078802_39_flash_fwd_hdim64_256_bf16_paged_sm90_cu_ceb34e2a_35026ignoreE
	.align		8
        /*0028*/ 	.dword	_ZN75_INTERNAL_42078802_39_flash_fwd_hdim64_256_bf16_paged_sm90_cu_ceb34e2a_35024cuda3std3__419piecewise_constructE
	.align		8
        /*0030*/ 	.dword	_ZN75_INTERNAL_42078802_39_flash_fwd_hdim64_256_bf16_paged_sm90_cu_ceb34e2a_35024cuda3std3__48in_placeE
	.align		8
        /*0038*/ 	.dword	_ZN75_INTERNAL_42078802_39_flash_fwd_hdim64_256_bf16_paged_sm90_cu_ceb34e2a_35024cuda3std6ranges3__45__cpo4swapE
	.align		8
        /*0040*/ 	.dword	_ZN75_INTERNAL_42078802_39_flash_fwd_hdim64_256_bf16_paged_sm90_cu_ceb34e2a_35024cuda3std6ranges3__45__cpo9iter_moveE
	.align		8
        /*0048*/ 	.dword	_ZN75_INTERNAL_42078802_39_flash_fwd_hdim64_256_bf16_paged_sm90_cu_ceb34e2a_35024cute7productE
	.align		8
        /*0050*/ 	.dword	_ZN75_INTERNAL_42078802_39_flash_fwd_hdim64_256_bf16_paged_sm90_cu_ceb34e2a_35024cute1_E


//--------------------- .text._ZN7cutlass13device_kernelIN5flash11enable_sm90INS1_16FlashAttnFwdSm90INS1_25CollectiveMainloopFwdSm90ILi2EN4cute5tupleIJNS5_1CILi1EEES8_S8_EEENS6_IJNS7_ILi128EEENS7_ILi96EEENS7_ILi64EEEEEELi256ENS_10bfloat16_tEfNS_4arch4Sm90ELb0ELb0ELb0ELb0ELb1ELb0ELb0ELb1ELb0ELb1ELb0ELb0EEENS1_21CollectiveEpilogueFwdINS6_IJSA_NS7_ILi256EEESB_EEES9_SE_SG_Li256ELb0ELb1ELb0ELb0EEENS1_29StaticPersistentTileSchedulerILb0EEEEEEEEEvNT_6ParamsE --------------------------
	.section	.text._ZN7cutlass13device_kernelIN5flash11enable_sm90INS1_16FlashAttnFwdSm90INS1_25CollectiveMainloopFwdSm90ILi2EN4cute5tupleIJNS5_1CILi1EEES8_S8_EEENS6_IJNS7_ILi128EEENS7_ILi96EEENS7_ILi64EEEEEELi256ENS_10bfloat16_tEfNS_4arch4Sm90ELb0ELb0ELb0ELb0ELb1ELb0ELb0ELb1ELb0ELb1ELb0ELb0EEENS1_21CollectiveEpilogueFwdINS6_IJSA_NS7_ILi256EEESB_EEES9_SE_SG_Li256ELb0ELb1ELb0ELb0EEENS1_29StaticPersistentTileSchedulerILb0EEEEEEEEEvNT_6ParamsE,"ax",@progbits
	.align	128
.text._ZN7cutlass13device_kernelIN5flash11enable_sm90INS1_16FlashAttnFwdSm90INS1_25CollectiveMainloopFwdSm90ILi2EN4cute5tupleIJNS5_1CILi1EEES8_S8_EEENS6_IJNS7_ILi128EEENS7_ILi96EEENS7_ILi64EEEEEELi256ENS_10bfloat16_tEfNS_4arch4Sm90ELb0ELb0ELb0ELb0ELb1ELb0ELb0ELb1ELb0ELb1ELb0ELb0EEENS1_21CollectiveEpilogueFwdINS6_IJSA_NS7_ILi256EEESB_EEES9_SE_SG_Li256ELb0ELb1ELb0ELb0EEENS1_29StaticPersistentTileSchedulerILb0EEEEEEEEEvNT_6ParamsE:
        .type           _ZN7cutlass13device_kernelIN5flash11enable_sm90INS1_16FlashAttnFwdSm90INS1_25CollectiveMainloopFwdSm90ILi2EN4cute5tupleIJNS5_1CILi1EEES8_S8_EEENS6_IJNS7_ILi128EEENS7_ILi96EEENS7_ILi64EEEEEELi256ENS_10bfloat16_tEfNS_4arch4Sm90ELb0ELb0ELb0ELb0ELb1ELb0ELb0ELb1ELb0ELb1ELb0ELb0EEENS1_21CollectiveEpilogueFwdINS6_IJSA_NS7_ILi256EEESB_EEES9_SE_SG_Li256ELb0ELb1ELb0ELb0EEENS1_29StaticPersistentTileSchedulerILb0EEEEEEEEEvNT_6ParamsE,@function
        .size           _ZN7cutlass13device_kernelIN5flash11enable_sm90INS1_16FlashAttnFwdSm90INS1_25CollectiveMainloopFwdSm90ILi2EN4cute5tupleIJNS5_1CILi1EEES8_S8_EEENS6_IJNS7_ILi128EEENS7_ILi96EEENS7_ILi64EEEEEELi256ENS_10bfloat16_tEfNS_4arch4Sm90ELb0ELb0ELb0ELb0ELb1ELb0ELb0ELb1ELb0ELb1ELb0ELb0EEENS1_21CollectiveEpilogueFwdINS6_IJSA_NS7_ILi256EEESB_EEES9_SE_SG_Li256ELb0ELb1ELb0ELb0EEENS1_29StaticPersistentTileSchedulerILb0EEEEEEEEEvNT_6ParamsE,(.L_x_18 - _ZN7cutlass13device_kernelIN5flash11enable_sm90INS1_16FlashAttnFwdSm90INS1_25CollectiveMainloopFwdSm90ILi2EN4cute5tupleIJNS5_1CILi1EEES8_S8_EEENS6_IJNS7_ILi128EEENS7_ILi96EEENS7_ILi64EEEEEELi256ENS_10bfloat16_tEfNS_4arch4Sm90ELb0ELb0ELb0ELb0ELb1ELb0ELb0ELb1ELb0ELb1ELb0ELb0EEENS1_21CollectiveEpilogueFwdINS6_IJSA_NS7_ILi256EEESB_EEES9_SE_SG_Li256ELb0ELb1ELb0ELb0EEENS1_29StaticPersistentTileSchedulerILb0EEEEEEEEEvNT_6ParamsE)
        .other          _ZN7cutlass13device_kernelIN5flash11enable_sm90INS1_16FlashAttnFwdSm90INS1_25CollectiveMainloopFwdSm90ILi2EN4cute5tupleIJNS5_1CILi1EEES8_S8_EEENS6_IJNS7_ILi128EEENS7_ILi96EEENS7_ILi64EEEEEELi256ENS_10bfloat16_tEfNS_4arch4Sm90ELb0ELb0ELb0ELb0ELb1ELb0ELb0ELb1ELb0ELb1ELb0ELb0EEENS1_21CollectiveEpilogueFwdINS6_IJSA_NS7_ILi256EEESB_EEES9_SE_SG_Li256ELb0ELb1ELb0ELb0EEENS1_29StaticPersistentTileSchedulerILb0EEEEEEEEEvNT_6ParamsE,@"STO_CUDA_ENTRY STV_DEFAULT"
_ZN7cutlass13device_kernelIN5flash11enable_sm90INS1_16FlashAttnFwdSm90INS1_25CollectiveMainloopFwdSm90ILi2EN4cute5tupleIJNS5_1CILi1EEES8_S8_EEENS6_IJNS7_ILi128EEENS7_ILi96EEENS7_ILi64EEEEEELi256ENS_10bfloat16_tEfNS_4arch4Sm90ELb0ELb0ELb0ELb0ELb1ELb0ELb0ELb1ELb0ELb1ELb0ELb0EEENS1_21CollectiveEpilogueFwdINS6_IJSA_NS7_ILi256EEESB_EEES9_SE_SG_Li256ELb0ELb1ELb0ELb0EEENS1_29StaticPersistentTileSchedulerILb0EEEEEEEEEvNT_6ParamsE:
[----:B------:R-:W-:Y:S01]  /*0000*/  LDC R1, c[0x0][0x37c] ;  /* 0x0000df00ff017b82 */ /* 0x000fe20000000800 */
[----:B------:R-:W-:Y:S05]  /*0010*/  EXIT ;  /* 0x000000000000794d */ /* 0x000fea0003800000 */
.L_x_0:
[----:B------:R-:W-:-:S00]  /*0020*/  BRA `(.L_x_0) ;  /* 0xfffffffc00fc7947 */ /* 0x000fc0000383ffff */
[----:B------:R-:W-:-:S00]  /*0030*/  NOP ;  /* 0x0000000000007918 */ /* 0x000fc00000000000 */
        /* <DEDUP_REMOVED lines=12> */
.L_x_18:


//--------------------- .text._ZN7cutlass13device_kernelIN5flash11enable_sm90INS1_16FlashAttnFwdSm90INS1_25CollectiveMainloopFwdSm90ILi2EN4cute5tupleIJNS5_1CILi1EEES8_S8_EEENS6_IJNS7_ILi128EEENS7_ILi96EEENS7_ILi64EEEEEELi256ENS_10bfloat16_tEfNS_4arch4Sm90ELb0ELb0ELb0ELb0ELb1ELb0ELb1ELb1ELb0ELb1ELb0ELb0EEENS1_21CollectiveEpilogueFwdINS6_IJSA_NS7_ILi256EEESB_EEES9_SE_SG_Li256ELb0ELb1ELb0ELb0EEENS1_29StaticPersistentTileSchedulerILb0EEEEEEEEEvNT_6ParamsE --------------------------
	.section	.text._ZN7cutlass13device_kernelIN5flash11enable_sm90INS1_16FlashAttnFwdSm90INS1_25CollectiveMainloopFwdSm90ILi2EN4cute5tupleIJNS5_1CILi1EEES8_S8_EEENS6_IJNS7_ILi128EEENS7_ILi96EEENS7_ILi64EEEEEELi256ENS_10bfloat16_tEfNS_4arch4Sm90ELb0ELb0ELb0ELb0ELb1ELb0ELb1ELb1ELb0ELb1ELb0ELb0EEENS1_21CollectiveEpilogueFwdINS6_IJSA_NS7_ILi256EEESB_EEES9_SE_SG_Li256ELb0ELb1ELb0ELb0EEENS1_29StaticPersistentTileSchedulerILb0EEEEEEEEEvNT_6ParamsE,"ax",@progbits
	.align	128
.text._ZN7cutlass13device_kernelIN5flash11enable_sm90INS1_16FlashAttnFwdSm90INS1_25CollectiveMainloopFwdSm90ILi2EN4cute5tupleIJNS5_1CILi1EEES8_S8_EEENS6_IJNS7_ILi128EEENS7_ILi96EEENS7_ILi64EEEEEELi256ENS_10bfloat16_tEfNS_4arch4Sm90ELb0ELb0ELb0ELb0ELb1ELb0ELb1ELb1ELb0ELb1ELb0ELb0EEENS1_21CollectiveEpilogueFwdINS6_IJSA_NS7_ILi256EEESB_EEES9_SE_SG_Li256ELb0ELb1ELb0ELb0EEENS1_29StaticPersistentTileSchedulerILb0EEEEEEEEEvNT_6ParamsE:
        .type           _ZN7cutlass13device_kernelIN5flash11enable_sm90INS1_16FlashAttnFwdSm90INS1_25CollectiveMainloopFwdSm90ILi2EN4cute5tupleIJNS5_1CILi1EEES8_S8_EEENS6_IJNS7_ILi128EEENS7_ILi96EEENS7_ILi64EEEEEELi256ENS_10bfloat16_tEfNS_4arch4Sm90ELb0ELb0ELb0ELb0ELb1ELb0ELb1ELb1ELb0ELb1ELb0ELb0EEENS1_21CollectiveEpilogueFwdINS6_IJSA_NS7_ILi256EEESB_EEES9_SE_SG_Li256ELb0ELb1ELb0ELb0EEENS1_29StaticPersistentTileSchedulerILb0EEEEEEEEEvNT_6ParamsE,@function
        .size           _ZN7cutlass13device_kernelIN5flash11enable_sm90INS1_16FlashAttnFwdSm90INS1_25CollectiveMainloopFwdSm90ILi2EN4cute5tupleIJNS5_1CILi1EEES8_S8_EEENS6_IJNS7_ILi128EEENS7_ILi96EEENS7_ILi64EEEEEELi256ENS_10bfloat16_tEfNS_4arch4Sm90ELb0ELb0ELb0ELb0ELb1ELb0ELb1ELb1ELb0ELb1ELb0ELb0EEENS1_21CollectiveEpilogueFwdINS6_IJSA_NS7_ILi256EEESB_EEES9_SE_SG_Li256ELb0ELb1ELb0ELb0EEENS1_29StaticPersistentTileSchedulerILb0EEEEEEEEEvNT_6ParamsE,(.L_x_19 - _ZN7cutlass13device_kernelIN5flash11enable_sm90INS1_16FlashAttnFwdSm90INS1_25CollectiveMainloopFwdSm90ILi2EN4cute5tupleIJNS5_1CILi1EEES8_S8_EEENS6_IJNS7_ILi128EEENS7_ILi96EEENS7_ILi64EEEEEELi256ENS_10bfloat16_tEfNS_4arch4Sm90ELb0ELb0ELb0ELb0ELb1ELb0ELb1ELb1ELb0ELb1ELb0ELb0EEENS1_21CollectiveEpilogueFwdINS6_IJSA_NS7_ILi256EEESB_EEES9_SE_SG_Li256ELb0ELb1ELb0ELb0EEENS1_29StaticPersistentTileSchedulerILb0EEEEEEEEEvNT_6ParamsE)
        .other          _ZN7cutlass13device_kernelIN5flash11enable_sm90INS1_16FlashAttnFwdSm90INS1_25CollectiveMainloopFwdSm90ILi2EN4cute5tupleIJNS5_1CILi1EEES8_S8_EEENS6_IJNS7_ILi128EEENS7_ILi96EEENS7_ILi64EEEEEELi256ENS_10bfloat16_tEfNS_4arch4Sm90ELb0ELb0ELb0ELb0ELb1ELb0ELb1ELb1ELb0ELb1ELb0ELb0EEENS1_21CollectiveEpilogueFwdINS6_IJSA_NS7_ILi256EEESB_EEES9_SE_SG_Li256ELb0ELb1ELb0ELb0EEENS1_29StaticPersistentTileSchedulerILb0EEEEEEEEEvNT_6ParamsE,@"STO_CUDA_ENTRY STV_DEFAULT"
_ZN7cutlass13device_kernelIN5flash11enable_sm90INS1_16FlashAttnFwdSm90INS1_25CollectiveMainloopFwdSm90ILi2EN4cute5tupleIJNS5_1CILi1EEES8_S8_EEENS6_IJNS7_ILi128EEENS7_ILi96EEENS7_ILi64EEEEEELi256ENS_10bfloat16_tEfNS_4arch4Sm90ELb0ELb0ELb0ELb0ELb1ELb0ELb1ELb1ELb0ELb1ELb0ELb0EEENS1_21CollectiveEpilogueFwdINS6_IJSA_NS7_ILi256EEESB_EEES9_SE_SG_Li256ELb0ELb1ELb0ELb0EEENS1_29StaticPersistentTileSchedulerILb0EEEEEEEEEvNT_6ParamsE:
[----:B------:R-:W-:Y:S01]  /*0000*/  LDC R1, c[0x0][0x37c] ;  /* 0x0000df00ff017b82 */ /* 0x000fe20000000800 */
[----:B------:R-:W-:Y:S05]  /*0010*/  EXIT ;  /* 0x000000000000794d */ /* 0x000fea0003800000 */
.L_x_1:
        /* <DEDUP_REMOVED lines=14> */
.L_x_19:


//--------------------- .text._ZN7cutlass13device_kernelIN5flash11enable_sm90INS1_16FlashAttnFwdSm90INS1_25CollectiveMainloopFwdSm90ILi2EN4cute5tupleIJNS5_1CILi1EEES8_S8_EEENS6_IJNS7_ILi128EEENS7_ILi96EEENS7_ILi64EEEEEELi256ENS_10bfloat16_tEfNS_4arch4Sm90ELb0ELb0ELb0ELb1ELb1ELb0ELb0ELb1ELb0ELb1ELb0ELb0EEENS1_21CollectiveEpilogueFwdINS6_IJSA_NS7_ILi256EEESB_EEES9_SE_SG_Li256ELb1ELb1ELb0ELb0EEENS1_36VarlenDynamicPersistentTileSchedulerILi128ELi96ELi256ELi128ELb0ELb1ELb1ELb0ELb1ELb1EEEEEEEEEvNT_6ParamsE --------------------------
	.section	.text._ZN7cutlass13device_kernelIN5flash11enable_sm90INS1_16FlashAttnFwdSm90INS1_25CollectiveMainloopFwdSm90ILi2EN4cute5tupleIJNS5_1CILi1EEES8_S8_EEENS6_IJNS7_ILi128EEENS7_ILi96EEENS7_ILi64EEEEEELi256ENS_10bfloat16_tEfNS_4arch4Sm90ELb0ELb0ELb0ELb1ELb1ELb0ELb0ELb1ELb0ELb1ELb0ELb0EEENS1_21CollectiveEpilogueFwdINS6_IJSA_NS7_ILi256EEESB_EEES9_SE_SG_Li256ELb1ELb1ELb0ELb0EEENS1_36VarlenDynamicPersistentTileSchedulerILi128ELi96ELi256ELi128ELb0ELb1ELb1ELb0ELb1ELb1EEEEEEEEEvNT_6ParamsE,"ax",@progbits
	.align	128
.text._ZN7cutlass13device_kernelIN5flash11enable_sm90INS1_16FlashAttnFwdSm90INS1_25CollectiveMainloopFwdSm90ILi2EN4cute5tupleIJNS5_1CILi1EEES8_S8_EEENS6_IJNS7_ILi128EEENS7_ILi96EEENS7_ILi64EEEEEELi256ENS_10bfloat16_tEfNS_4arch4Sm90ELb0ELb0ELb0ELb1ELb1ELb0ELb0ELb1ELb0ELb1ELb0ELb0EEENS1_21CollectiveEpilogueFwdINS6_IJSA_NS7_ILi256EEESB_EEES9_SE_SG_Li256ELb1ELb1ELb0ELb0EEENS1_36VarlenDynamicPersistentTileSchedulerILi128ELi96ELi256ELi128ELb0ELb1ELb1ELb0ELb1ELb1EEEEEEEEEvNT_6ParamsE:
        .type           _ZN7cutlass13device_kernelIN5flash11enable_sm90INS1_16FlashAttnFwdSm90INS1_25CollectiveMainloopFwdSm90ILi2EN4cute5tupleIJNS5_1CILi1EEES8_S8_EEENS6_IJNS7_ILi128EEENS7_ILi96EEENS7_ILi64EEEEEELi256ENS_10bfloat16_tEfNS_4arch4Sm90ELb0ELb0ELb0ELb1ELb1ELb0ELb0ELb1ELb0ELb1ELb0ELb0EEENS1_21CollectiveEpilogueFwdINS6_IJSA_NS7_ILi256EEESB_EEES9_SE_SG_Li256ELb1ELb1ELb0ELb0EEENS1_36VarlenDynamicPersistentTileSchedulerILi128ELi96ELi256ELi128ELb0ELb1ELb1ELb0ELb1ELb1EEEEEEEEEvNT_6ParamsE,@function
        .size           _ZN7cutlass13device_kernelIN5flash11enable_sm90INS1_16FlashAttnFwdSm90INS1_25CollectiveMainloopFwdSm90ILi2EN4cute5tupleIJNS5_1CILi1EEES8_S8_EEENS6_IJNS7_ILi128EEENS7_ILi96EEENS7_ILi64EEEEEELi256ENS_10bfloat16_tEfNS_4arch4Sm90ELb0ELb0ELb0ELb1ELb1ELb0ELb0ELb1ELb0ELb1ELb0ELb0EEENS1_21CollectiveEpilogueFwdINS6_IJSA_NS7_ILi256EEESB_EEES9_SE_SG_Li256ELb1ELb1ELb0ELb0EEENS1_36VarlenDynamicPersistentTileSchedulerILi128ELi96ELi256ELi128ELb0ELb1ELb1ELb0ELb1ELb1EEEEEEEEEvNT_6ParamsE,(.L_x_20 - _ZN7cutlass13device_kernelIN5flash11enable_sm90INS1_16FlashAttnFwdSm90INS1_25CollectiveMainloopFwdSm90ILi2EN4cute5tupleIJNS5_1CILi1EEES8_S8_EEENS6_IJNS7_ILi128EEENS7_ILi96EEENS7_ILi64EEEEEELi256ENS_10bfloat16_tEfNS_4arch4Sm90ELb0ELb0ELb0ELb1ELb1ELb0ELb0ELb1ELb0ELb1ELb0ELb0EEENS1_21CollectiveEpilogueFwdINS6_IJSA_NS7_ILi256EEESB_EEES9_SE_SG_Li256ELb1ELb1ELb0ELb0EEENS1_36VarlenDynamicPersistentTileSchedulerILi128ELi96ELi256ELi128ELb0ELb1ELb1ELb0ELb1ELb1EEEEEEEEEvNT_6ParamsE)
        .other          _ZN7cutlass13device_kernelIN5flash11enable_sm90INS1_16FlashAttnFwdSm90INS1_25CollectiveMainloopFwdSm90ILi2EN4cute5tupleIJNS5_1CILi1EEES8_S8_EEENS6_IJNS7_ILi128EEENS7_ILi96EEENS7_ILi64EEEEEELi256ENS_10bfloat16_tEfNS_4arch4Sm90ELb0ELb0ELb0ELb1ELb1ELb0ELb0ELb1ELb0ELb1ELb0ELb0EEENS1_21CollectiveEpilogueFwdINS6_IJSA_NS7_ILi256EEESB_EEES9_SE_SG_Li256ELb1ELb1ELb0ELb0EEENS1_36VarlenDynamicPersistentTileSchedulerILi128ELi96ELi256ELi128ELb0ELb1ELb1ELb0ELb1ELb1EEEEEEEEEvNT_6ParamsE,@"STO_CUDA_ENTRY STV_DEFAULT"
_ZN7cutlass13device_kernelIN5flash11enable_sm90INS1_16FlashAttnFwdSm90INS1_25CollectiveMainloopFwdSm90ILi2EN4cute5tupleIJNS5_1CILi1EEES8_S8_EEENS6_IJNS7_ILi128EEENS7_ILi96EEENS7_ILi64EEEEEELi256ENS_10bfloat16_tEfNS_4arch4Sm90ELb0ELb0ELb0ELb1ELb1ELb0ELb0ELb1ELb0ELb1ELb0ELb0EEENS1_21CollectiveEpilogueFwdINS6_IJSA_NS7_ILi256EEESB_EEES9_SE_SG_Li256ELb1ELb1ELb0ELb0EEENS1_36VarlenDynamicPersistentTileSchedulerILi128ELi96ELi256ELi128ELb0ELb1ELb1ELb0ELb1ELb1EEEEEEEEEvNT_6ParamsE:
[----:B------:R-:W-:Y:S01]  /*0000*/  LDC R1, c[0x0][0x37c] ;  /* 0x0000df00ff017b82 */ /* 0x000fe20000000800 */
[----:B------:R-:W-:Y:S05]  /*0010*/  EXIT ;  /* 0x000000000000794d */ /* 0x000fea0003800000 */
.L_x_2:
        /* <DEDUP_REMOVED lines=14> */
.L_x_20:


//--------------------- .text._ZN7cutlass13device_kernelIN5flash11enable_sm90INS1_16FlashAttnFwdSm90INS1_25CollectiveMainloopFwdSm90ILi2EN4cute5tupleIJNS5_1CILi1EEES8_S8_EEENS6_IJNS7_ILi128EEENS7_ILi96EEENS7_ILi64EEEEEELi256ENS_10bfloat16_tEfNS_4arch4Sm90ELb0ELb0ELb0ELb1ELb1ELb1ELb0ELb1ELb0ELb1ELb0ELb0EEENS1_21CollectiveEpilogueFwdINS6_IJSA_NS7_ILi256EEESB_EEES9_SE_SG_Li256ELb1ELb1ELb0ELb0EEENS1_36VarlenDynamicPersistentTileSchedulerILi128ELi96ELi256ELi128ELb0ELb1ELb1ELb0ELb1ELb1EEEEEEEEEvNT_6ParamsE --------------------------
	.section	.text._ZN7cutlass13device_kernelIN5flash11enable_sm90INS1_16FlashAttnFwdSm90INS1_25CollectiveMainloopFwdSm90ILi2EN4cute5tupleIJNS5_1CILi1EEES8_S8_EEENS6_IJNS7_ILi128EEENS7_ILi96EEENS7_ILi64EEEEEELi256ENS_10bfloat16_tEfNS_4arch4Sm90ELb0ELb0ELb0ELb1ELb1ELb1ELb0ELb1ELb0ELb1ELb0ELb0EEENS1_21CollectiveEpilogueFwdINS6_IJSA_NS7_ILi256EEESB_EEES9_SE_SG_Li256ELb1ELb1ELb0ELb0EEENS1_36VarlenDynamicPersistentTileSchedulerILi128ELi96ELi256ELi128ELb0ELb1ELb1ELb0ELb1ELb1EEEEEEEEEvNT_6ParamsE,"ax",@progbits
	.align	128
.text._ZN7cutlass13device_kernelIN5flash11enable_sm90INS1_16FlashAttnFwdSm90INS1_25CollectiveMainloopFwdSm90ILi2EN4cute5tupleIJNS5_1CILi1EEES8_S8_EEENS6_IJNS7_ILi128EEENS7_ILi96EEENS7_ILi64EEEEEELi256ENS_10bfloat16_tEfNS_4arch4Sm90ELb0ELb0ELb0ELb1ELb1ELb1ELb0ELb1ELb0ELb1ELb0ELb0EEENS1_21CollectiveEpilogueFwdINS6_IJSA_NS7_ILi256EEESB_EEES9_SE_SG_Li256ELb1ELb1ELb0ELb0EEENS1_36VarlenDynamicPersistentTileSchedulerILi128ELi96ELi256ELi128ELb0ELb1ELb1ELb0ELb1ELb1EEEEEEEEEvNT_6ParamsE:
        .type           _ZN7cutlass13device_kernelIN5flash11enable_sm90INS1_16FlashAttnFwdSm90INS1_25CollectiveMainloopFwdSm90ILi2EN4cute5tupleIJNS5_1CILi1EEES8_S8_EEENS6_IJNS7_ILi128EEENS7_ILi96EEENS7_ILi64EEEEEELi256ENS_10bfloat16_tEfNS_4arch4Sm90ELb0ELb0ELb0ELb1ELb1ELb1ELb0ELb1ELb0ELb1ELb0ELb0EEENS1_21CollectiveEpilogueFwdINS6_IJSA_NS7_ILi256EEESB_EEES9_SE_SG_Li256ELb1ELb1ELb0ELb0EEENS1_36VarlenDynamicPersistentTileSchedulerILi128ELi96ELi256ELi128ELb0ELb1ELb1ELb0ELb1ELb1EEEEEEEEEvNT_6ParamsE,@function
        .size           _ZN7cutlass13device_kernelIN5flash11enable_sm90INS1_16FlashAttnFwdSm90INS1_25CollectiveMainloopFwdSm90ILi2EN4cute5tupleIJNS5_1CILi1EEES8_S8_EEENS6_IJNS7_ILi128EEENS7_ILi96EEENS7_ILi64EEEEEELi256ENS_10bfloat16_tEfNS_4arch4Sm90ELb0ELb0ELb0ELb1ELb1ELb1ELb0ELb1ELb0ELb1ELb0ELb0EEENS1_21CollectiveEpilogueFwdINS6_IJSA_NS7_ILi256EEESB_EEES9_SE_SG_Li256ELb1ELb1ELb0ELb0EEENS1_36VarlenDynamicPersistentTileSchedulerILi128ELi96ELi256ELi128ELb0ELb1ELb1ELb0ELb1ELb1EEEEEEEEEvNT_6ParamsE,(.L_x_21 - _ZN7cutlass13device_kernelIN5flash11enable_sm90INS1_16FlashAttnFwdSm90INS1_25CollectiveMainloopFwdSm90ILi2EN4cute5tupleIJNS5_1CILi1EEES8_S8_EEENS6_IJNS7_ILi128EEENS7_ILi96EEENS7_ILi64EEEEEELi256ENS_10bfloat16_tEfNS_4arch4Sm90ELb0ELb0ELb0ELb1ELb1ELb1ELb0ELb1ELb0ELb1ELb0ELb0EEENS1_21CollectiveEpilogueFwdINS6_IJSA_NS7_ILi256EEESB_EEES9_SE_SG_Li256ELb1ELb1ELb0ELb0EEENS1_36VarlenDynamicPersistentTileSchedulerILi128ELi96ELi256ELi128ELb0ELb1ELb1ELb0ELb1ELb1EEEEEEEEEvNT_6ParamsE)
        .other          _ZN7cutlass13device_kernelIN5flash11enable_sm90INS1_16FlashAttnFwdSm90INS1_25CollectiveMainloopFwdSm90ILi2EN4cute5tupleIJNS5_1CILi1EEES8_S8_EEENS6_IJNS7_ILi128EEENS7_ILi96EEENS7_ILi64EEEEEELi256ENS_10bfloat16_tEfNS_4arch4Sm90ELb0ELb0ELb0ELb1ELb1ELb1ELb0ELb1ELb0ELb1ELb0ELb0EEENS1_21CollectiveEpilogueFwdINS6_IJSA_NS7_ILi256EEESB_EEES9_SE_SG_Li256ELb1ELb1ELb0ELb0EEENS1_36VarlenDynamicPersistentTileSchedulerILi128ELi96ELi256ELi128ELb0ELb1ELb1ELb0ELb1ELb1EEEEEEEEEvNT_6ParamsE,@"STO_CUDA_ENTRY STV_DEFAULT"
_ZN7cutlass13device_kernelIN5flash11enable_sm90INS1_16FlashAttnFwdSm90INS1_25CollectiveMainloopFwdSm90ILi2EN4cute5tupleIJNS5_1CILi1EEES8_S8_EEENS6_IJNS7_ILi128EEENS7_ILi96EEENS7_ILi64EEEEEELi256ENS_10bfloat16_tEfNS_4arch4Sm90ELb0ELb0ELb0ELb1ELb1ELb1ELb0ELb1ELb0ELb1ELb0ELb0EEENS1_21CollectiveEpilogueFwdINS6_IJSA_NS7_ILi256EEESB_EEES9_SE_SG_Li256ELb1ELb1ELb0ELb0EEENS1_36VarlenDynamicPersistentTileSchedulerILi128ELi96ELi256ELi128ELb0ELb1ELb1ELb0ELb1ELb1EEEEEEEEEvNT_6ParamsE:
[----:B------:R-:W-:Y:S01]  /*0000*/  LDC R1, c[0x0][0x37c] ;  /* 0x0000df00ff017b82 */ /* 0x000fe20000000800 */
[----:B------:R-:W-:Y:S05]  /*0010*/  EXIT ;  /* 0x000000000000794d */ /* 0x000fea0003800000 */
.L_x_3:
        /* <DEDUP_REMOVED lines=14> */
.L_x_21:


//--------------------- .text._ZN7cutlass13device_kernelIN5flash11enable_sm90INS1_16FlashAttnFwdSm90INS1_25CollectiveMainloopFwdSm90ILi2EN4cute5tupleIJNS5_1CILi1EEES8_S8_EEENS6_IJNS7_ILi128EEENS7_ILi96EEENS7_ILi64EEEEEELi256ENS_10bfloat16_tEfNS_4arch4Sm90ELb0ELb0ELb0ELb1ELb1ELb0ELb1ELb1ELb0ELb1ELb0ELb0EEENS1_21CollectiveEpilogueFwdINS6_IJSA_NS7_ILi256EEESB_EEES9_SE_SG_Li256ELb1ELb1ELb0ELb0EEENS1_36VarlenDynamicPersistentTileSchedulerILi128ELi96ELi256ELi128ELb0ELb1ELb1ELb0ELb1ELb1EEEEEEEEEvNT_6ParamsE --------------------------
	.section	.text._ZN7cutlass13device_kernelIN5flash11enable_sm90INS1_16FlashAttnFwdSm90INS1_25CollectiveMainloopFwdSm90ILi2EN4cute5tupleIJNS5_1CILi1EEES8_S8_EEENS6_IJNS7_ILi128EEENS7_ILi96EEENS7_ILi64EEEEEELi256ENS_10bfloat16_tEfNS_4arch4Sm90ELb0ELb0ELb0ELb1ELb1ELb0ELb1ELb1ELb0ELb1ELb0ELb0EEENS1_21CollectiveEpilogueFwdINS6_IJSA_NS7_ILi256EEESB_EEES9_SE_SG_Li256ELb1ELb1ELb0ELb0EEENS1_36VarlenDynamicPersistentTileSchedulerILi128ELi96ELi256ELi128ELb0ELb1ELb1ELb0ELb1ELb1EEEEEEEEEvNT_6ParamsE,"ax",@progbits
	.align	128
.text._ZN7cutlass13device_kernelIN5flash11enable_sm90INS1_16FlashAttnFwdSm90INS1_25CollectiveMainloopFwdSm90ILi2EN4cute5tupleIJNS5_1CILi1EEES8_S8_EEENS6_IJNS7_ILi128EEENS7_ILi96EEENS7_ILi64EEEEEELi256ENS_10bfloat16_tEfNS_4arch4Sm90ELb0ELb0ELb0ELb1ELb1ELb0ELb1ELb1ELb0ELb1ELb0ELb0EEENS1_21CollectiveEpilogueFwdINS6_IJSA_NS7_ILi256EEESB_EEES9_SE_SG_Li256ELb1ELb1ELb0ELb0EEENS1_36VarlenDynamicPersistentTileSchedulerILi128ELi96ELi256ELi128ELb0ELb1ELb1ELb0ELb1ELb1EEEEEEEEEvNT_6ParamsE:
        .type           _ZN7cutlass13device_kernelIN5flash11enable_sm90INS1_16FlashAttnFwdSm90INS1_25CollectiveMainloopFwdSm90ILi2EN4cute5tupleIJNS5_1CILi1EEES8_S8_EEENS6_IJNS7_ILi128EEENS7_ILi96EEENS7_ILi64EEEEEELi256ENS_10bfloat16_tEfNS_4arch4Sm90ELb0ELb0ELb0ELb1ELb1ELb0ELb1ELb1ELb0ELb1ELb0ELb0EEENS1_21CollectiveEpilogueFwdINS6_IJSA_NS7_ILi256EEESB_EEES9_SE_SG_Li256ELb1ELb1ELb0ELb0EEENS1_36VarlenDynamicPersistentTileSchedulerILi128ELi96ELi256ELi128ELb0ELb1ELb1ELb0ELb1ELb1EEEEEEEEEvNT_6ParamsE,@function
        .size           _ZN7cutlass13device_kernelIN5flash11enable_sm90INS1_16FlashAttnFwdSm90INS1_25CollectiveMainloopFwdSm90ILi2EN4cute5tupleIJNS5_1CILi1EEES8_S8_EEENS6_IJNS7_ILi128EEENS7_ILi96EEENS7_ILi64EEEEEELi256ENS_10bfloat16_tEfNS_4arch4Sm90ELb0ELb0ELb0ELb1ELb1ELb0ELb1ELb1ELb0ELb1ELb0ELb0EEENS1_21CollectiveEpilogueFwdINS6_IJSA_NS7_ILi256EEESB_EEES9_SE_SG_Li256ELb1ELb1ELb0ELb0EEENS1_36VarlenDynamicPersistentTileSchedulerILi128ELi96ELi256ELi128ELb0ELb1ELb1ELb0ELb1ELb1EEEEEEEEEvNT_6ParamsE,(.L_x_22 - _ZN7cutlass13device_kernelIN5flash11enable_sm90INS1_16FlashAttnFwdSm90INS1_25CollectiveMainloopFwdSm90ILi2EN4cute5tupleIJNS5_1CILi1EEES8_S8_EEENS6_IJNS7_ILi128EEENS7_ILi96EEENS7_ILi64EEEEEELi256ENS_10bfloat16_tEfNS_4arch4Sm90ELb0ELb0ELb0ELb1ELb1ELb0ELb1ELb1ELb0ELb1ELb0ELb0EEENS1_21CollectiveEpilogueFwdINS6_IJSA_NS7_ILi256EEESB_EEES9_SE_SG_Li256ELb1ELb1ELb0ELb0EEENS1_36VarlenDynamicPersistentTileSchedulerILi128ELi96ELi256ELi128ELb0ELb1ELb1ELb0ELb1ELb1EEEEEEEEEvNT_6ParamsE)
        .other          _ZN7cutlass13device_kernelIN5flash11enable_sm90INS1_16FlashAttnFwdSm90INS1_25CollectiveMainloopFwdSm90ILi2EN4cute5tupleIJNS5_1CILi1EEES8_S8_EEENS6_IJNS7_ILi128EEENS7_ILi96EEENS7_ILi64EEEEEELi256ENS_10bfloat16_tEfNS_4arch4Sm90ELb0ELb0ELb0ELb1ELb1ELb0ELb1ELb1ELb0ELb1ELb0ELb0EEENS1_21CollectiveEpilogueFwdINS6_IJSA_NS7_ILi256EEESB_EEES9_SE_SG_Li256ELb1ELb1ELb0ELb0EEENS1_36VarlenDynamicPersistentTileSchedulerILi128ELi96ELi256ELi128ELb0ELb1ELb1ELb0ELb1ELb1EEEEEEEEEvNT_6ParamsE,@"STO_CUDA_ENTRY STV_DEFAULT"
_ZN7cutlass13device_kernelIN5flash11enable_sm90INS1_16FlashAttnFwdSm90INS1_25CollectiveMainloopFwdSm90ILi2EN4cute5tupleIJNS5_1CILi1EEES8_S8_EEENS6_IJNS7_ILi128EEENS7_ILi96EEENS7_ILi64EEEEEELi256ENS_10bfloat16_tEfNS_4arch4Sm90ELb0ELb0ELb0ELb1ELb1ELb0ELb1ELb1ELb0ELb1ELb0ELb0EEENS1_21CollectiveEpilogueFwdINS6_IJSA_NS7_ILi256EEESB_EEES9_SE_SG_Li256ELb1ELb1ELb0ELb0EEENS1_36VarlenDynamicPersistentTileSchedulerILi128ELi96ELi256ELi128ELb0ELb1ELb1ELb0ELb1ELb1EEEEEEEEEvNT_6ParamsE:
[----:B------:R-:W-:Y:S01]  /*0000*/  LDC R1, c[0x0][0x37c] ;  /* 0x0000df00ff017b82 */ /* 0x000fe20000000800 */
[----:B------:R-:W-:Y:S05]  /*0010*/  EXIT ;  /* 0x000000000000794d */ /* 0x000fea0003800000 */
.L_x_4:
        /* <DEDUP_REMOVED lines=14> */
.L_x_22:


//--------------------- .text._ZN7cutlass13device_kernelIN5flash11enable_sm90INS1_16FlashAttnFwdSm90INS1_25CollectiveMainloopFwdSm90ILi2EN4cute5tupleIJNS5_1CILi1EEES8_S8_EEENS6_IJNS7_ILi128EEENS7_ILi96EEENS7_ILi64EEEEEELi256ENS_10bfloat16_tEfNS_4arch4Sm90ELb0ELb0ELb0ELb1ELb1ELb1ELb1ELb1ELb0ELb1ELb0ELb0EEENS1_21CollectiveEpilogueFwdINS6_IJSA_NS7_ILi256EEESB_EEES9_SE_SG_Li256ELb1ELb1ELb0ELb0EEENS1_36VarlenDynamicPersistentTileSchedulerILi128ELi96ELi256ELi128ELb0ELb1ELb1ELb0ELb1ELb1EEEEEEEEEvNT_6ParamsE --------------------------
	.section	.text._ZN7cutlass13device_kernelIN5flash11enable_sm90INS1_16FlashAttnFwdSm90INS1_25CollectiveMainloopFwdSm90ILi2EN4cute5tupleIJNS5_1CILi1EEES8_S8_EEENS6_IJNS7_ILi128EEENS7_ILi96EEENS7_ILi64EEEEEELi256ENS_10bfloat16_tEfNS_4arch4Sm90ELb0ELb0ELb0ELb1ELb1ELb1ELb1ELb1ELb0ELb1ELb0ELb0EEENS1_21CollectiveEpilogueFwdINS6_IJSA_NS7_ILi256EEESB_EEES9_SE_SG_Li256ELb1ELb1ELb0ELb0EEENS1_36VarlenDynamicPersistentTileSchedulerILi128ELi96ELi256ELi128ELb0ELb1ELb1ELb0ELb1ELb1EEEEEEEEEvNT_6ParamsE,"ax",@progbits
	.align	128
.text._ZN7cutlass13device_kernelIN5flash11enable_sm90INS1_16FlashAttnFwdSm90INS1_25CollectiveMainloopFwdSm90ILi2EN4cute5tupleIJNS5_1CILi1EEES8_S8_EEENS6_IJNS7_ILi128EEENS7_ILi96EEENS7_ILi64EEEEEELi256ENS_10bfloat16_tEfNS_4arch4Sm90ELb0ELb0ELb0ELb1ELb1ELb1ELb1ELb1ELb0ELb1ELb0ELb0EEENS1_21CollectiveEpilogueFwdINS6_IJSA_NS7_ILi256EEESB_EEES9_SE_SG_Li256ELb1ELb1ELb0ELb0EEENS1_36VarlenDynamicPersistentTileSchedulerILi128ELi96ELi256ELi128ELb0ELb1ELb1ELb0ELb1ELb1EEEEEEEEEvNT_6ParamsE:
        .type           _ZN7cutlass13device_kernelIN5flash11enable_sm90INS1_16FlashAttnFwdSm90INS1_25CollectiveMainloopFwdSm90ILi2EN4cute5tupleIJNS5_1CILi1EEES8_S8_EEENS6_IJNS7_ILi128EEENS7_ILi96EEENS7_ILi64EEEEEELi256ENS_10bfloat16_tEfNS_4arch4Sm90ELb0ELb0ELb0ELb1ELb1ELb1ELb1ELb1ELb0ELb1ELb0ELb0EEENS1_21CollectiveEpilogueFwdINS6_IJSA_NS7_ILi256EEESB_EEES9_SE_SG_Li256ELb1ELb1ELb0ELb0EEENS1_36VarlenDynamicPersistentTileSchedulerILi128ELi96ELi256ELi128ELb0ELb1ELb1ELb0ELb1ELb1EEEEEEEEEvNT_6ParamsE,@function
        .size           _ZN7cutlass13device_kernelIN5flash11enable_sm90INS1_16FlashAttnFwdSm90INS1_25CollectiveMainloopFwdSm90ILi2EN4cute5tupleIJNS5_1CILi1EEES8_S8_EEENS6_IJNS7_ILi128EEENS7_ILi96EEENS7_ILi64EEEEEELi256ENS_10bfloat16_tEfNS_4arch4Sm90ELb0ELb0ELb0ELb1ELb1ELb1ELb1ELb1ELb0ELb1ELb0ELb0EEENS1_21CollectiveEpilogueFwdINS6_IJSA_NS7_ILi256EEESB_EEES9_SE_SG_Li256ELb1ELb1ELb0ELb0EEENS1_36VarlenDynamicPersistentTileSchedulerILi128ELi96ELi256ELi128ELb0ELb1ELb1ELb0ELb1ELb1EEEEEEEEEvNT_6ParamsE,(.L_x_23 - _ZN7cutlass13device_kernelIN5flash11enable_sm90INS1_16FlashAttnFwdSm90INS1_25CollectiveMainloopFwdSm90ILi2EN4cute5tupleIJNS5_1CILi1EEES8_S8_EEENS6_IJNS7_ILi128EEENS7_ILi96EEENS7_ILi64EEEEEELi256ENS_10bfloat16_tEfNS_4arch4Sm90ELb0ELb0ELb0ELb1ELb1ELb1ELb1ELb1ELb0ELb1ELb0ELb0EEENS1_21CollectiveEpilogueFwdINS6_IJSA_NS7_ILi256EEESB_EEES9_SE_SG_Li256ELb1ELb1ELb0ELb0EEENS1_36VarlenDynamicPersistentTileSchedulerILi128ELi96ELi256ELi128ELb0ELb1ELb1ELb0ELb1ELb1EEEEEEEEEvNT_6ParamsE)
        .other          _ZN7cutlass13device_kernelIN5flash11enable_sm90INS1_16FlashAttnFwdSm90INS1_25CollectiveMainloopFwdSm90ILi2EN4cute5tupleIJNS5_1CILi1EEES8_S8_EEENS6_IJNS7_ILi128EEENS7_ILi96EEENS7_ILi64EEEEEELi256ENS_10bfloat16_tEfNS_4arch4Sm90ELb0ELb0ELb0ELb1ELb1ELb1ELb1ELb1ELb0ELb1ELb0ELb0EEENS1_21CollectiveEpilogueFwdINS6_IJSA_NS7_ILi256EEESB_EEES9_SE_SG_Li256ELb1ELb1ELb0ELb0EEENS1_36VarlenDynamicPersistentTileSchedulerILi128ELi96ELi256ELi128ELb0ELb1ELb1ELb0ELb1ELb1EEEEEEEEEvNT_6ParamsE,@"STO_CUDA_ENTRY STV_DEFAULT"
_ZN7cutlass13device_kernelIN5flash11enable_sm90INS1_16FlashAttnFwdSm90INS1_25CollectiveMainloopFwdSm90ILi2EN4cute5tupleIJNS5_1CILi1EEES8_S8_EEENS6_IJNS7_ILi128EEENS7_ILi96EEENS7_ILi64EEEEEELi256ENS_10bfloat16_tEfNS_4arch4Sm90ELb0ELb0ELb0ELb1ELb1ELb1ELb1ELb1ELb0ELb1ELb0ELb0EEENS1_21CollectiveEpilogueFwdINS6_IJSA_NS7_ILi256EEESB_EEES9_SE_SG_Li256ELb1ELb1ELb0ELb0EEENS1_36VarlenDynamicPersistentTileSchedulerILi128ELi96ELi256ELi128ELb0ELb1ELb1ELb0ELb1ELb1EEEEEEEEEvNT_6ParamsE:
[----:B------:R-:W-:Y:S01]  /*0000*/  LDC R1, c[0x0][0x37c] ;  /* 0x0000df00ff017b82 */ /* 0x000fe20000000800 */
[----:B------:R-:W-:Y:S05]  /*0010*/  EXIT ;  /* 0x000000000000794d */ /* 0x000fea0003800000 */
.L_x_5:
        /* <DEDUP_REMOVED lines=14> */
.L_x_23:


//--------------------- .text._ZN7cutlass13device_kernelIN5flash11enable_sm90INS1_16FlashAttnFwdSm90INS1_25CollectiveMainloopFwdSm90ILi2EN4cute5tupleIJNS5_1CILi1EEES8_S8_EEENS6_IJNS7_ILi128EEENS7_ILi96EEENS7_ILi64EEEEEELi256ENS_10bfloat16_tEfNS_4arch4Sm90ELb0ELb1ELb0ELb0ELb1ELb0ELb0ELb1ELb0ELb1ELb0ELb0EEENS1_21CollectiveEpilogueFwdINS6_IJSA_NS7_ILi256EEESB_EEES9_SE_SG_Li256ELb0ELb1ELb0ELb0EEENS1_30DynamicPersistentTileSchedulerILi256ELi128ELb0ELb1ELb1EEEEEEEEEvNT_6ParamsE --------------------------
	.section	.text._ZN7cutlass13device_kernelIN5flash11enable_sm90INS1_16FlashAttnFwdSm90INS1_25CollectiveMainloopFwdSm90ILi2EN4cute5tupleIJNS5_1CILi1EEES8_S8_EEENS6_IJNS7_ILi128EEENS7_ILi96EEENS7_ILi64EEEEEELi256ENS_10bfloat16_tEfNS_4arch4Sm90ELb0ELb1ELb0ELb0ELb1ELb0ELb0ELb1ELb0ELb1ELb0ELb0EEENS1_21CollectiveEpilogueFwdINS6_IJSA_NS7_ILi256EEESB_EEES9_SE_SG_Li256ELb0ELb1ELb0ELb0EEENS1_30DynamicPersistentTileSchedulerILi256ELi128ELb0ELb1ELb1EEEEEEEEEvNT_6ParamsE,"ax",@progbits
	.align	128
.text._ZN7cutlass13device_kernelIN5flash11enable_sm90INS1_16FlashAttnFwdSm90INS1_25CollectiveMainloopFwdSm90ILi2EN4cute5tupleIJNS5_1CILi1EEES8_S8_EEENS6_IJNS7_ILi128EEENS7_ILi96EEENS7_ILi64EEEEEELi256ENS_10bfloat16_tEfNS_4arch4Sm90ELb0ELb1ELb0ELb0ELb1ELb0ELb0ELb1ELb0ELb1ELb0ELb0EEENS1_21CollectiveEpilogueFwdINS6_IJSA_NS7_ILi256EEESB_EEES9_SE_SG_Li256ELb0ELb1ELb0ELb0EEENS1_30DynamicPersistentTileSchedulerILi256ELi128ELb0ELb1ELb1EEEEEEEEEvNT_6ParamsE:
        .type           _ZN7cutlass13device_kernelIN5flash11enable_sm90INS1_16FlashAttnFwdSm90INS1_25CollectiveMainloopFwdSm90ILi2EN4cute5tupleIJNS5_1CILi1EEES8_S8_EEENS6_IJNS7_ILi128EEENS7_ILi96EEENS7_ILi64EEEEEELi256ENS_10bfloat16_tEfNS_4arch4Sm90ELb0ELb1ELb0ELb0ELb1ELb0ELb0ELb1ELb0ELb1ELb0ELb0EEENS1_21CollectiveEpilogueFwdINS6_IJSA_NS7_ILi256EEESB_EEES9_SE_SG_Li256ELb0ELb1ELb0ELb0EEENS1_30DynamicPersistentTileSchedulerILi256ELi128ELb0ELb1ELb1EEEEEEEEEvNT_6ParamsE,@function
        .size           _ZN7cutlass13device_kernelIN5flash11enable_sm90INS1_16FlashAttnFwdSm90INS1_25CollectiveMainloopFwdSm90ILi2EN4cute5tupleIJNS5_1CILi1EEES8_S8_EEENS6_IJNS7_ILi128EEENS7_ILi96EEENS7_ILi64EEEEEELi256ENS_10bfloat16_tEfNS_4arch4Sm90ELb0ELb1ELb0ELb0ELb1ELb0ELb0ELb1ELb0ELb1ELb0ELb0EEENS1_21CollectiveEpilogueFwdINS6_IJSA_NS7_ILi256EEESB_EEES9_SE_SG_Li256ELb0ELb1ELb0ELb0EEENS1_30DynamicPersistentTileSchedulerILi256ELi128ELb0ELb1ELb1EEEEEEEEEvNT_6ParamsE,(.L_x_24 - _ZN7cutlass13device_kernelIN5flash11enable_sm90INS1_16FlashAttnFwdSm90INS1_25CollectiveMainloopFwdSm90ILi2EN4cute5tupleIJNS5_1CILi1EEES8_S8_EEENS6_IJNS7_ILi128EEENS7_ILi96EEENS7_ILi64EEEEEELi256ENS_10bfloat16_tEfNS_4arch4Sm90ELb0ELb1ELb0ELb0ELb1ELb0ELb0ELb1ELb0ELb1ELb0ELb0EEENS1_21CollectiveEpilogueFwdINS6_IJSA_NS7_ILi256EEESB_EEES9_SE_SG_Li256ELb0ELb1ELb0ELb0EEENS1_30DynamicPersistentTileSchedulerILi256ELi128ELb0ELb1ELb1EEEEEEEEEvNT_6ParamsE)
        .other          _ZN7cutlass13device_kernelIN5flash11enable_sm90INS1_16FlashAttnFwdSm90INS1_25CollectiveMainloopFwdSm90ILi2EN4cute5tupleIJNS5_1CILi1EEES8_S8_EEENS6_IJNS7_ILi128EEENS7_ILi96EEENS7_ILi64EEEEEELi256ENS_10bfloat16_tEfNS_4arch4Sm90ELb0ELb1ELb0ELb0ELb1ELb0ELb0ELb1ELb0ELb1ELb0ELb0EEENS1_21CollectiveEpilogueFwdINS6_IJSA_NS7_ILi256EEESB_EEES9_SE_SG_Li256ELb0ELb1ELb0ELb0EEENS1_30DynamicPersistentTileSchedulerILi256ELi128ELb0ELb1ELb1EEEEEEEEEvNT_6ParamsE,@"STO_CUDA_ENTRY STV_DEFAULT"
_ZN7cutlass13device_kernelIN5flash11enable_sm90INS1_16FlashAttnFwdSm90INS1_25CollectiveMainloopFwdSm90ILi2EN4cute5tupleIJNS5_1CILi1EEES8_S8_EEENS6_IJNS7_ILi128EEENS7_ILi96EEENS7_ILi64EEEEEELi256ENS_10bfloat16_tEfNS_4arch4Sm90ELb0ELb1ELb0ELb0ELb1ELb0ELb0ELb1ELb0ELb1ELb0ELb0EEENS1_21CollectiveEpilogueFwdINS6_IJSA_NS7_ILi256EEESB_EEES9_SE_SG_Li256ELb0ELb1ELb0ELb0EEENS1_30DynamicPersistentTileSchedulerILi256ELi128ELb0ELb1ELb1EEEEEEEEEvNT_6ParamsE:
[----:B------:R-:W-:Y:S01]  /*0000*/  LDC R1, c[0x0][0x37c] ;  /* 0x0000df00ff017b82 */ /* 0x000fe20000000800 */
[----:B------:R-:W-:Y:S05]  /*0010*/  EXIT ;  /* 0x000000000000794d */ /* 0x000fea0003800000 */
.L_x_6:
        /* <DEDUP_REMOVED lines=14> */
.L_x_24:


//--------------------- .text._ZN7cutlass13device_kernelIN5flash11enable_sm90INS1_16FlashAttnFwdSm90INS1_25CollectiveMainloopFwdSm90ILi2EN4cute5tupleIJNS5_1CILi1EEES8_S8_EEENS6_IJNS7_ILi128EEENS7_ILi96EEENS7_ILi64EEEEEELi256ENS_10bfloat16_tEfNS_4arch4Sm90ELb0ELb1ELb0ELb0ELb1ELb0ELb1ELb1ELb0ELb1ELb0ELb0EEENS1_21CollectiveEpilogueFwdINS6_IJSA_NS7_ILi256EEESB_EEES9_SE_SG_Li256ELb0ELb1ELb0ELb0EEENS1_30DynamicPersistentTileSchedulerILi256ELi128ELb0ELb1ELb1EEEEEEEEEvNT_6ParamsE --------------------------
	.section	.text._ZN7cutlass13device_kernelIN5flash11enable_sm90INS1_16FlashAttnFwdSm90INS1_25CollectiveMainloopFwdSm90ILi2EN4cute5tupleIJNS5_1CILi1EEES8_S8_EEENS6_IJNS7_ILi128EEENS7_ILi96EEENS7_ILi64EEEEEELi256ENS_10bfloat16_tEfNS_4arch4Sm90ELb0ELb1ELb0ELb0ELb1ELb0ELb1ELb1ELb0ELb1ELb0ELb0EEENS1_21CollectiveEpilogueFwdINS6_IJSA_NS7_ILi256EEESB_EEES9_SE_SG_Li256ELb0ELb1ELb0ELb0EEENS1_30DynamicPersistentTileSchedulerILi256ELi128ELb0ELb1ELb1EEEEEEEEEvNT_6ParamsE,"ax",@progbits
	.align	128
.text._ZN7cutlass13device_kernelIN5flash11enable_sm90INS1_16FlashAttnFwdSm90INS1_25CollectiveMainloopFwdSm90ILi2EN4cute5tupleIJNS5_1CILi1EEES8_S8_EEENS6_IJNS7_ILi128EEENS7_ILi96EEENS7_ILi64EEEEEELi256ENS_10bfloat16_tEfNS_4arch4Sm90ELb0ELb1ELb0ELb0ELb1ELb0ELb1ELb1ELb0ELb1ELb0ELb0EEENS1_21CollectiveEpilogueFwdINS6_IJSA_NS7_ILi256EEESB_EEES9_SE_SG_Li256ELb0ELb1ELb0ELb0EEENS1_30DynamicPersistentTileSchedulerILi256ELi128ELb0ELb1ELb1EEEEEEEEEvNT_6ParamsE:
        .type           _ZN7cutlass13device_kernelIN5flash11enable_sm90INS1_16FlashAttnFwdSm90INS1_25CollectiveMainloopFwdSm90ILi2EN4cute5tupleIJNS5_1CILi1EEES8_S8_EEENS6_IJNS7_ILi128EEENS7_ILi96EEENS7_ILi64EEEEEELi256ENS_10bfloat16_tEfNS_4arch4Sm90ELb0ELb1ELb0ELb0ELb1ELb0ELb1ELb1ELb0ELb1ELb0ELb0EEENS1_21CollectiveEpilogueFwdINS6_IJSA_NS7_ILi256EEESB_EEES9_SE_SG_Li256ELb0ELb1ELb0ELb0EEENS1_30DynamicPersistentTileSchedulerILi256ELi128ELb0ELb1ELb1EEEEEEEEEvNT_6ParamsE,@function
        .size           _ZN7cutlass13device_kernelIN5flash11enable_sm90INS1_16FlashAttnFwdSm90INS1_25CollectiveMainloopFwdSm90ILi2EN4cute5tupleIJNS5_1CILi1EEES8_S8_EEENS6_IJNS7_ILi128EEENS7_ILi96EEENS7_ILi64EEEEEELi256ENS_10bfloat16_tEfNS_4arch4Sm90ELb0ELb1ELb0ELb0ELb1ELb0ELb1ELb1ELb0ELb1ELb0ELb0EEENS1_21CollectiveEpilogueFwdINS6_IJSA_NS7_ILi256EEESB_EEES9_SE_SG_Li256ELb0ELb1ELb0ELb0EEENS1_30DynamicPersistentTileSchedulerILi256ELi128ELb0ELb1ELb1EEEEEEEEEvNT_6ParamsE,(.L_x_25 - _ZN7cutlass13device_kernelIN5flash11enable_sm90INS1_16FlashAttnFwdSm90INS1_25CollectiveMainloopFwdSm90ILi2EN4cute5tupleIJNS5_1CILi1EEES8_S8_EEENS6_IJNS7_ILi128EEENS7_ILi96EEENS7_ILi64EEEEEELi256ENS_10bfloat16_tEfNS_4arch4Sm90ELb0ELb1ELb0ELb0ELb1ELb0ELb1ELb1ELb0ELb1ELb0ELb0EEENS1_21CollectiveEpilogueFwdINS6_IJSA_NS7_ILi256EEESB_EEES9_SE_SG_Li256ELb0ELb1ELb0ELb0EEENS1_30DynamicPersistentTileSchedulerILi256ELi128ELb0ELb1ELb1EEEEEEEEEvNT_6ParamsE)
        .other          _ZN7cutlass13device_kernelIN5flash11enable_sm90INS1_16FlashAttnFwdSm90INS1_25CollectiveMainloopFwdSm90ILi2EN4cute5tupleIJNS5_1CILi1EEES8_S8_EEENS6_IJNS7_ILi128EEENS7_ILi96EEENS7_ILi64EEEEEELi256ENS_10bfloat16_tEfNS_4arch4Sm90ELb0ELb1ELb0ELb0ELb1ELb0ELb1ELb1ELb0ELb1ELb0ELb0EEENS1_21CollectiveEpilogueFwdINS6_IJSA_NS7_ILi256EEESB_EEES9_SE_SG_Li256ELb0ELb1ELb0ELb0EEENS1_30DynamicPersistentTileSchedulerILi256ELi128ELb0ELb1ELb1EEEEEEEEEvNT_6ParamsE,@"STO_CUDA_ENTRY STV_DEFAULT"
_ZN7cutlass13device_kernelIN5flash11enable_sm90INS1_16FlashAttnFwdSm90INS1_25CollectiveMainloopFwdSm90ILi2EN4cute5tupleIJNS5_1CILi1EEES8_S8_EEENS6_IJNS7_ILi128EEENS7_ILi96EEENS7_ILi64EEEEEELi256ENS_10bfloat16_tEfNS_4arch4Sm90ELb0ELb1ELb0ELb0ELb1ELb0ELb1ELb1ELb0ELb1ELb0ELb0EEENS1_21CollectiveEpilogueFwdINS6_IJSA_NS7_ILi256EEESB_EEES9_SE_SG_Li256ELb0ELb1ELb0ELb0EEENS1_30DynamicPersistentTileSchedulerILi256ELi128ELb0ELb1ELb1EEEEEEEEEvNT_6ParamsE:
[----:B------:R-:W-:Y:S01]  /*0000*/  LDC R1, c[0x0][0x37c] ;  /* 0x0000df00ff017b82 */ /* 0x000fe20000000800 */
[----:B------:R-:W-:Y:S05]  /*0010*/  EXIT ;  /* 0x000000000000794d */ /* 0x000fea0003800000 */
.L_x_7:
        /* <DEDUP_REMOVED lines=14> */
.L_x_25:


//--------------------- .text._ZN7cutlass13device_kernelIN5flash11enable_sm90INS1_16FlashAttnFwdSm90INS1_25CollectiveMainloopFwdSm90ILi2EN4cute5tupleIJNS5_1CILi1EEES8_S8_EEENS6_IJNS7_ILi128EEENS7_ILi96EEENS7_ILi64EEEEEELi256ENS_10bfloat16_tEfNS_4arch4Sm90ELb0ELb1ELb0ELb1ELb1ELb0ELb0ELb1ELb0ELb1ELb0ELb0EEENS1_21CollectiveEpilogueFwdINS6_IJSA_NS7_ILi256EEESB_EEES9_SE_SG_Li256ELb1ELb1ELb0ELb0EEENS1_36VarlenDynamicPersistentTileSchedulerILi128ELi96ELi256ELi128ELb0ELb1ELb1ELb1ELb0ELb1EEEEEEEEEvNT_6ParamsE --------------------------
	.section	.text._ZN7cutlass13device_kernelIN5flash11enable_sm90INS1_16FlashAttnFwdSm90INS1_25CollectiveMainloopFwdSm90ILi2EN4cute5tupleIJNS5_1CILi1EEES8_S8_EEENS6_IJNS7_ILi128EEENS7_ILi96EEENS7_ILi64EEEEEELi256ENS_10bfloat16_tEfNS_4arch4Sm90ELb0ELb1ELb0ELb1ELb1ELb0ELb0ELb1ELb0ELb1ELb0ELb0EEENS1_21CollectiveEpilogueFwdINS6_IJSA_NS7_ILi256EEESB_EEES9_SE_SG_Li256ELb1ELb1ELb0ELb0EEENS1_36VarlenDynamicPersistentTileSchedulerILi128ELi96ELi256ELi128ELb0ELb1ELb1ELb1ELb0ELb1EEEEEEEEEvNT_6ParamsE,"ax",@progbits
	.align	128
.text._ZN7cutlass13device_kernelIN5flash11enable_sm90INS1_16FlashAttnFwdSm90INS1_25CollectiveMainloopFwdSm90ILi2EN4cute5tupleIJNS5_1CILi1EEES8_S8_EEENS6_IJNS7_ILi128EEENS7_ILi96EEENS7_ILi64EEEEEELi256ENS_10bfloat16_tEfNS_4arch4Sm90ELb0ELb1ELb0ELb1ELb1ELb0ELb0ELb1ELb0ELb1ELb0ELb0EEENS1_21CollectiveEpilogueFwdINS6_IJSA_NS7_ILi256EEESB_EEES9_SE_SG_Li256ELb1ELb1ELb0ELb0EEENS1_36VarlenDynamicPersistentTileSchedulerILi128ELi96ELi256ELi128ELb0ELb1ELb1ELb1ELb0ELb1EEEEEEEEEvNT_6ParamsE:
        .type           _ZN7cutlass13device_kernelIN5flash11enable_sm90INS1_16FlashAttnFwdSm90INS1_25CollectiveMainloopFwdSm90ILi2EN4cute5tupleIJNS5_1CILi1EEES8_S8_EEENS6_IJNS7_ILi128EEENS7_ILi96EEENS7_ILi64EEEEEELi256ENS_10bfloat16_tEfNS_4arch4Sm90ELb0ELb1ELb0ELb1ELb1ELb0ELb0ELb1ELb0ELb1ELb0ELb0EEENS1_21CollectiveEpilogueFwdINS6_IJSA_NS7_ILi256EEESB_EEES9_SE_SG_Li256ELb1ELb1ELb0ELb0EEENS1_36VarlenDynamicPersistentTileSchedulerILi128ELi96ELi256ELi128ELb0ELb1ELb1ELb1ELb0ELb1EEEEEEEEEvNT_6ParamsE,@function
        .size           _ZN7cutlass13device_kernelIN5flash11enable_sm90INS1_16FlashAttnFwdSm90INS1_25CollectiveMainloopFwdSm90ILi2EN4cute5tupleIJNS5_1CILi1EEES8_S8_EEENS6_IJNS7_ILi128EEENS7_ILi96EEENS7_ILi64EEEEEELi256ENS_10bfloat16_tEfNS_4arch4Sm90ELb0ELb1ELb0ELb1ELb1ELb0ELb0ELb1ELb0ELb1ELb0ELb0EEENS1_21CollectiveEpilogueFwdINS6_IJSA_NS7_ILi256EEESB_EEES9_SE_SG_Li256ELb1ELb1ELb0ELb0EEENS1_36VarlenDynamicPersistentTileSchedulerILi128ELi96ELi256ELi128ELb0ELb1ELb1ELb1ELb0ELb1EEEEEEEEEvNT_6ParamsE,(.L_x_26 - _ZN7cutlass13device_kernelIN5flash11enable_sm90INS1_16FlashAttnFwdSm90INS1_25CollectiveMainloopFwdSm90ILi2EN4cute5tupleIJNS5_1CILi1EEES8_S8_EEENS6_IJNS7_ILi128EEENS7_ILi96EEENS7_ILi64EEEEEELi256ENS_10bfloat16_tEfNS_4arch4Sm90ELb0ELb1ELb0ELb1ELb1ELb0ELb0ELb1ELb0ELb1ELb0ELb0EEENS1_21CollectiveEpilogueFwdINS6_IJSA_NS7_ILi256EEESB_EEES9_SE_SG_Li256ELb1ELb1ELb0ELb0EEENS1_36VarlenDynamicPersistentTileSchedulerILi128ELi96ELi256ELi128ELb0ELb1ELb1ELb1ELb0ELb1EEEEEEEEEvNT_6ParamsE)
        .other          _ZN7cutlass13device_kernelIN5flash11enable_sm90INS1_16FlashAttnFwdSm90INS1_25CollectiveMainloopFwdSm90ILi2EN4cute5tupleIJNS5_1CILi1EEES8_S8_EEENS6_IJNS7_ILi128EEENS7_ILi96EEENS7_ILi64EEEEEELi256ENS_10bfloat16_tEfNS_4arch4Sm90ELb0ELb1ELb0ELb1ELb1ELb0ELb0ELb1ELb0ELb1ELb0ELb0EEENS1_21CollectiveEpilogueFwdINS6_IJSA_NS7_ILi256EEESB_EEES9_SE_SG_Li256ELb1ELb1ELb0ELb0EEENS1_36VarlenDynamicPersistentTileSchedulerILi128ELi96ELi256ELi128ELb0ELb1ELb1ELb1ELb0ELb1EEEEEEEEEvNT_6ParamsE,@"STO_CUDA_ENTRY STV_DEFAULT"
_ZN7cutlass13device_kernelIN5flash11enable_sm90INS1_16FlashAttnFwdSm90INS1_25CollectiveMainloopFwdSm90ILi2EN4cute5tupleIJNS5_1CILi1EEES8_S8_EEENS6_IJNS7_ILi128EEENS7_ILi96EEENS7_ILi64EEEEEELi256ENS_10bfloat16_tEfNS_4arch4Sm90ELb0ELb1ELb0ELb1ELb1ELb0ELb0ELb1ELb0ELb1ELb0ELb0EEENS1_21CollectiveEpilogueFwdINS6_IJSA_NS7_ILi256EEESB_EEES9_SE_SG_Li256ELb1ELb1ELb0ELb0EEENS1_36VarlenDynamicPersistentTileSchedulerILi128ELi96ELi256ELi128ELb0ELb1ELb1ELb1ELb0ELb1EEEEEEEEEvNT_6ParamsE:
[----:B------:R-:W-:Y:S01]  /*0000*/  LDC R1, c[0x0][0x37c] ;  /* 0x0000df00ff017b82 */ /* 0x000fe20000000800 */
[----:B------:R-:W-:Y:S05]  /*0010*/  EXIT ;  /* 0x000000000000794d */ /* 0x000fea0003800000 */
.L_x_8:
        /* <DEDUP_REMOVED lines=14> */
.L_x_26:


//--------------------- .text._ZN7cutlass13device_kernelIN5flash11enable_sm90INS1_16FlashAttnFwdSm90INS1_25CollectiveMainloopFwdSm90ILi2EN4cute5tupleIJNS5_1CILi1EEES8_S8_EEENS6_IJNS7_ILi128EEENS7_ILi96EEENS7_ILi64EEEEEELi256ENS_10bfloat16_tEfNS_4arch4Sm90ELb0ELb1ELb0ELb1ELb1ELb1ELb0ELb1ELb0ELb1ELb0ELb0EEENS1_21CollectiveEpilogueFwdINS6_IJSA_NS7_ILi256EEESB_EEES9_SE_SG_Li256ELb1ELb1ELb0ELb0EEENS1_36VarlenDynamicPersistentTileSchedulerILi128ELi96ELi256ELi128ELb0ELb1ELb1ELb1ELb0ELb1EEEEEEEEEvNT_6ParamsE --------------------------
	.section	.text._ZN7cutlass13device_kernelIN5flash11enable_sm90INS1_16FlashAttnFwdSm90INS1_25CollectiveMainloopFwdSm90ILi2EN4cute5tupleIJNS5_1CILi1EEES8_S8_EEENS6_IJNS7_ILi128EEENS7_ILi96EEENS7_ILi64EEEEEELi256ENS_10bfloat16_tEfNS_4arch4Sm90ELb0ELb1ELb0ELb1ELb1ELb1ELb0ELb1ELb0ELb1ELb0ELb0EEENS1_21CollectiveEpilogueFwdINS6_IJSA_NS7_ILi256EEESB_EEES9_SE_SG_Li256ELb1ELb1ELb0ELb0EEENS1_36VarlenDynamicPersistentTileSchedulerILi128ELi96ELi256ELi128ELb0ELb1ELb1ELb1ELb0ELb1EEEEEEEEEvNT_6ParamsE,"ax",@progbits
	.align	128
.text._ZN7cutlass13device_kernelIN5flash11enable_sm90INS1_16FlashAttnFwdSm90INS1_25CollectiveMainloopFwdSm90ILi2EN4cute5tupleIJNS5_1CILi1EEES8_S8_EEENS6_IJNS7_ILi128EEENS7_ILi96EEENS7_ILi64EEEEEELi256ENS_10bfloat16_tEfNS_4arch4Sm90ELb0ELb1ELb0ELb1ELb1ELb1ELb0ELb1ELb0ELb1ELb0ELb0EEENS1_21CollectiveEpilogueFwdINS6_IJSA_NS7_ILi256EEESB_EEES9_SE_SG_Li256ELb1ELb1ELb0ELb0EEENS1_36VarlenDynamicPersistentTileSchedulerILi128ELi96ELi256ELi128ELb0ELb1ELb1ELb1ELb0ELb1EEEEEEEEEvNT_6ParamsE:
        .type           _ZN7cutlass13device_kernelIN5flash11enable_sm90INS1_16FlashAttnFwdSm90INS1_25CollectiveMainloopFwdSm90ILi2EN4cute5tupleIJNS5_1CILi1EEES8_S8_EEENS6_IJNS7_ILi128EEENS7_ILi96EEENS7_ILi64EEEEEELi256ENS_10bfloat16_tEfNS_4arch4Sm90ELb0ELb1ELb0ELb1ELb1ELb1ELb0ELb1ELb0ELb1ELb0ELb0EEENS1_21CollectiveEpilogueFwdINS6_IJSA_NS7_ILi256EEESB_EEES9_SE_SG_Li256ELb1ELb1ELb0ELb0EEENS1_36VarlenDynamicPersistentTileSchedulerILi128ELi96ELi256ELi128ELb0ELb1ELb1ELb1ELb0ELb1EEEEEEEEEvNT_6ParamsE,@function
        .size           _ZN7cutlass13device_kernelIN5flash11enable_sm90INS1_16FlashAttnFwdSm90INS1_25CollectiveMainloopFwdSm90ILi2EN4cute5tupleIJNS5_1CILi1EEES8_S8_EEENS6_IJNS7_ILi128EEENS7_ILi96EEENS7_ILi64EEEEEELi256ENS_10bfloat16_tEfNS_4arch4Sm90ELb0ELb1ELb0ELb1ELb1ELb1ELb0ELb1ELb0ELb1ELb0ELb0EEENS1_21CollectiveEpilogueFwdINS6_IJSA_NS7_ILi256EEESB_EEES9_SE_SG_Li256ELb1ELb1ELb0ELb0EEENS1_36VarlenDynamicPersistentTileSchedulerILi128ELi96ELi256ELi128ELb0ELb1ELb1ELb1ELb0ELb1EEEEEEEEEvNT_6ParamsE,(.L_x_27 - _ZN7cutlass13device_kernelIN5flash11enable_sm90INS1_16FlashAttnFwdSm90INS1_25CollectiveMainloopFwdSm90ILi2EN4cute5tupleIJNS5_1CILi1EEES8_S8_EEENS6_IJNS7_ILi128EEENS7_ILi96EEENS7_ILi64EEEEEELi256ENS_10bfloat16_tEfNS_4arch4Sm90ELb0ELb1ELb0ELb1ELb1ELb1ELb0ELb1ELb0ELb1ELb0ELb0EEENS1_21CollectiveEpilogueFwdINS6_IJSA_NS7_ILi256EEESB_EEES9_SE_SG_Li256ELb1ELb1ELb0ELb0EEENS1_36VarlenDynamicPersistentTileSchedulerILi128ELi96ELi256ELi128ELb0ELb1ELb1ELb1ELb0ELb1EEEEEEEEEvNT_6ParamsE)
        .other          _ZN7cutlass13device_kernelIN5flash11enable_sm90INS1_16FlashAttnFwdSm90INS1_25CollectiveMainloopFwdSm90ILi2EN4cute5tupleIJNS5_1CILi1EEES8_S8_EEENS6_IJNS7_ILi128EEENS7_ILi96EEENS7_ILi64EEEEEELi256ENS_10bfloat16_tEfNS_4arch4Sm90ELb0ELb1ELb0ELb1ELb1ELb1ELb0ELb1ELb0ELb1ELb0ELb0EEENS1_21CollectiveEpilogueFwdINS6_IJSA_NS7_ILi256EEESB_EEES9_SE_SG_Li256ELb1ELb1ELb0ELb0EEENS1_36VarlenDynamicPersistentTileSchedulerILi128ELi96ELi256ELi128ELb0ELb1ELb1ELb1ELb0ELb1EEEEEEEEEvNT_6ParamsE,@"STO_CUDA_ENTRY STV_DEFAULT"
_ZN7cutlass13device_kernelIN5flash11enable_sm90INS1_16FlashAttnFwdSm90INS1_25CollectiveMainloopFwdSm90ILi2EN4cute5tupleIJNS5_1CILi1EEES8_S8_EEENS6_IJNS7_ILi128EEENS7_ILi96EEENS7_ILi64EEEEEELi256ENS_10bfloat16_tEfNS_4arch4Sm90ELb0ELb1ELb0ELb1ELb1ELb1ELb0ELb1ELb0ELb1ELb0ELb0EEENS1_21CollectiveEpilogueFwdINS6_IJSA_NS7_ILi256EEESB_EEES9_SE_SG_Li256ELb1ELb1ELb0ELb0EEENS1_36VarlenDynamicPersistentTileSchedulerILi128ELi96ELi256ELi128ELb0ELb1ELb1ELb1ELb0ELb1EEEEEEEEEvNT_6ParamsE:
[----:B------:R-:W-:Y:S01]  /*0000*/  LDC R1, c[0x0][0x37c] ;  /* 0x0000df00ff017b82 */ /* 0x000fe20000000800 */
[----:B------:R-:W-:Y:S05]  /*0010*/  EXIT ;  /* 0x000000000000794d */ /* 0x000fea0003800000 */
.L_x_9:
        /* <DEDUP_REMOVED lines=14> */
.L_x_27:


//--------------------- .text._ZN7cutlass13device_kernelIN5flash11enable_sm90INS1_16FlashAttnFwdSm90INS1_25CollectiveMainloopFwdSm90ILi2EN4cute5tupleIJNS5_1CILi1EEES8_S8_EEENS6_IJNS7_ILi128EEENS7_ILi96EEENS7_ILi64EEEEEELi256ENS_10bfloat16_tEfNS_4arch4Sm90ELb0ELb1ELb0ELb1ELb1ELb0ELb1ELb1ELb0ELb1ELb0ELb0EEENS1_21CollectiveEpilogueFwdINS6_IJSA_NS7_ILi256EEESB_EEES9_SE_SG_Li256ELb1ELb1ELb0ELb0EEENS1_36VarlenDynamicPersistentTileSchedulerILi128ELi96ELi256ELi128ELb0ELb1ELb1ELb1ELb0ELb1EEEEEEEEEvNT_6ParamsE --------------------------
	.section	.text._ZN7cutlass13device_kernelIN5flash11enable_sm90INS1_16FlashAttnFwdSm90INS1_25CollectiveMainloopFwdSm90ILi2EN4cute5tupleIJNS5_1CILi1EEES8_S8_EEENS6_IJNS7_ILi128EEENS7_ILi96EEENS7_ILi64EEEEEELi256ENS_10bfloat16_tEfNS_4arch4Sm90ELb0ELb1ELb0ELb1ELb1ELb0ELb1ELb1ELb0ELb1ELb0ELb0EEENS1_21CollectiveEpilogueFwdINS6_IJSA_NS7_ILi256EEESB_EEES9_SE_SG_Li256ELb1ELb1ELb0ELb0EEENS1_36VarlenDynamicPersistentTileSchedulerILi128ELi96ELi256ELi128ELb0ELb1ELb1ELb1ELb0ELb1EEEEEEEEEvNT_6ParamsE,"ax",@progbits
	.align	128
.text._ZN7cutlass13device_kernelIN5flash11enable_sm90INS1_16FlashAttnFwdSm90INS1_25CollectiveMainloopFwdSm90ILi2EN4cute5tupleIJNS5_1CILi1EEES8_S8_EEENS6_IJNS7_ILi128EEENS7_ILi96EEENS7_ILi64EEEEEELi256ENS_10bfloat16_tEfNS_4arch4Sm90ELb0ELb1ELb0ELb1ELb1ELb0ELb1ELb1ELb0ELb1ELb0ELb0EEENS1_21CollectiveEpilogueFwdINS6_IJSA_NS7_ILi256EEESB_EEES9_SE_SG_Li256ELb1ELb1ELb0ELb0EEENS1_36VarlenDynamicPersistentTileSchedulerILi128ELi96ELi256ELi128ELb0ELb1ELb1ELb1ELb0ELb1EEEEEEEEEvNT_6ParamsE:
        .type           _ZN7cutlass13device_kernelIN5flash11enable_sm90INS1_16FlashAttnFwdSm90INS1_25CollectiveMainloopFwdSm90ILi2EN4cute5tupleIJNS5_1CILi1EEES8_S8_EEENS6_IJNS7_ILi128EEENS7_ILi96EEENS7_ILi64EEEEEELi256ENS_10bfloat16_tEfNS_4arch4Sm90ELb0ELb1ELb0ELb1ELb1ELb0ELb1ELb1ELb0ELb1ELb0ELb0EEENS1_21CollectiveEpilogueFwdINS6_IJSA_NS7_ILi256EEESB_EEES9_SE_SG_Li256ELb1ELb1ELb0ELb0EEENS1_36VarlenDynamicPersistentTileSchedulerILi128ELi96ELi256ELi128ELb0ELb1ELb1ELb1ELb0ELb1EEEEEEEEEvNT_6ParamsE,@function
        .size           _ZN7cutlass13device_kernelIN5flash11enable_sm90INS1_16FlashAttnFwdSm90INS1_25CollectiveMainloopFwdSm90ILi2EN4cute5tupleIJNS5_1CILi1EEES8_S8_EEENS6_IJNS7_ILi128EEENS7_ILi96EEENS7_ILi64EEEEEELi256ENS_10bfloat16_tEfNS_4arch4Sm90ELb0ELb1ELb0ELb1ELb1ELb0ELb1ELb1ELb0ELb1ELb0ELb0EEENS1_21CollectiveEpilogueFwdINS6_IJSA_NS7_ILi256EEESB_EEES9_SE_SG_Li256ELb1ELb1ELb0ELb0EEENS1_36VarlenDynamicPersistentTileSchedulerILi128ELi96ELi256ELi128ELb0ELb1ELb1ELb1ELb0ELb1EEEEEEEEEvNT_6ParamsE,(.L_x_28 - _ZN7cutlass13device_kernelIN5flash11enable_sm90INS1_16FlashAttnFwdSm90INS1_25CollectiveMainloopFwdSm90ILi2EN4cute5tupleIJNS5_1CILi1EEES8_S8_EEENS6_IJNS7_ILi128EEENS7_ILi96EEENS7_ILi64EEEEEELi256ENS_10bfloat16_tEfNS_4arch4Sm90ELb0ELb1ELb0ELb1ELb1ELb0ELb1ELb1ELb0ELb1ELb0ELb0EEENS1_21CollectiveEpilogueFwdINS6_IJSA_NS7_ILi256EEESB_EEES9_SE_SG_Li256ELb1ELb1ELb0ELb0EEENS1_36VarlenDynamicPersistentTileSchedulerILi128ELi96ELi256ELi128ELb0ELb1ELb1ELb1ELb0ELb1EEEEEEEEEvNT_6ParamsE)
        .other          _ZN7cutlass13device_kernelIN5flash11enable_sm90INS1_16FlashAttnFwdSm90INS1_25CollectiveMainloopFwdSm90ILi2EN4cute5tupleIJNS5_1CILi1EEES8_S8_EEENS6_IJNS7_ILi128EEENS7_ILi96EEENS7_ILi64EEEEEELi256ENS_10bfloat16_tEfNS_4arch4Sm90ELb0ELb1ELb0ELb1ELb1ELb0ELb1ELb1ELb0ELb1ELb0ELb0EEENS1_21CollectiveEpilogueFwdINS6_IJSA_NS7_ILi256EEESB_EEES9_SE_SG_Li256ELb1ELb1ELb0ELb0EEENS1_36VarlenDynamicPersistentTileSchedulerILi128ELi96ELi256ELi128ELb0ELb1ELb1ELb1ELb0ELb1EEEEEEEEEvNT_6ParamsE,@"STO_CUDA_ENTRY STV_DEFAULT"
_ZN7cutlass13device_kernelIN5flash11enable_sm90INS1_16FlashAttnFwdSm90INS1_25CollectiveMainloopFwdSm90ILi2EN4cute5tupleIJNS5_1CILi1EEES8_S8_EEENS6_IJNS7_ILi128EEENS7_ILi96EEENS7_ILi64EEEEEELi256ENS_10bfloat16_tEfNS_4arch4Sm90ELb0ELb1ELb0ELb1ELb1ELb0ELb1ELb1ELb0ELb1ELb0ELb0EEENS1_21CollectiveEpilogueFwdINS6_IJSA_NS7_ILi256EEESB_EEES9_SE_SG_Li256ELb1ELb1ELb0ELb0EEENS1_36VarlenDynamicPersistentTileSchedulerILi128ELi96ELi256ELi128ELb0ELb1ELb1ELb1ELb0ELb1EEEEEEEEEvNT_6ParamsE:
[----:B------:R-:W-:Y:S01]  /*0000*/  LDC R1, c[0x0][0x37c] ;  /* 0x0000df00ff017b82 */ /* 0x000fe20000000800 */
[----:B------:R-:W-:Y:S05]  /*0010*/  EXIT ;  /* 0x000000000000794d */ /* 0x000fea0003800000 */
.L_x_10:
        /* <DEDUP_REMOVED lines=14> */
.L_x_28:


//--------------------- .text._ZN7cutlass13device_kernelIN5flash11enable_sm90INS1_16FlashAttnFwdSm90INS1_25CollectiveMainloopFwdSm90ILi2EN4cute5tupleIJNS5_1CILi1EEES8_S8_EEENS6_IJNS7_ILi128EEENS7_ILi96EEENS7_ILi64EEEEEELi256ENS_10bfloat16_tEfNS_4arch4Sm90ELb0ELb1ELb0ELb1ELb1ELb1ELb1ELb1ELb0ELb1ELb0ELb0EEENS1_21CollectiveEpilogueFwdINS6_IJSA_NS7_ILi256EEESB_EEES9_SE_SG_Li256ELb1ELb1ELb0ELb0EEENS1_36VarlenDynamicPersistentTileSchedulerILi128ELi96ELi256ELi128ELb0ELb1ELb1ELb1ELb0ELb1EEEEEEEEEvNT_6ParamsE --------------------------
	.section	.text._ZN7cutlass13device_kernelIN5flash11enable_sm90INS1_16FlashAttnFwdSm90INS1_25CollectiveMainloopFwdSm90ILi2EN4cute5tupleIJNS5_1CILi1EEES8_S8_EEENS6_IJNS7_ILi128EEENS7_ILi96EEENS7_ILi64EEEEEELi256ENS_10bfloat16_tEfNS_4arch4Sm90ELb0ELb1ELb0ELb1ELb1ELb1ELb1ELb1ELb0ELb1ELb0ELb0EEENS1_21CollectiveEpilogueFwdINS6_IJSA_NS7_ILi256EEESB_EEES9_SE_SG_Li256ELb1ELb1ELb0ELb0EEENS1_36VarlenDynamicPersistentTileSchedulerILi128ELi96ELi256ELi128ELb0ELb1ELb1ELb1ELb0ELb1EEEEEEEEEvNT_6ParamsE,"ax",@progbits
	.align	128
.text._ZN7cutlass13device_kernelIN5flash11enable_sm90INS1_16FlashAttnFwdSm90INS1_25CollectiveMainloopFwdSm90ILi2EN4cute5tupleIJNS5_1CILi1EEES8_S8_EEENS6_IJNS7_ILi128EEENS7_ILi96EEENS7_ILi64EEEEEELi256ENS_10bfloat16_tEfNS_4arch4Sm90ELb0ELb1ELb0ELb1ELb1ELb1ELb1ELb1ELb0ELb1ELb0ELb0EEENS1_21CollectiveEpilogueFwdINS6_IJSA_NS7_ILi256EEESB_EEES9_SE_SG_Li256ELb1ELb1ELb0ELb0EEENS1_36VarlenDynamicPersistentTileSchedulerILi128ELi96ELi256ELi128ELb0ELb1ELb1ELb1ELb0ELb1EEEEEEEEEvNT_6ParamsE:
        .type           _ZN7cutlass13device_kernelIN5flash11enable_sm90INS1_16FlashAttnFwdSm90INS1_25CollectiveMainloopFwdSm90ILi2EN4cute5tupleIJNS5_1CILi1EEES8_S8_EEENS6_IJNS7_ILi128EEENS7_ILi96EEENS7_ILi64EEEEEELi256ENS_10bfloat16_tEfNS_4arch4Sm90ELb0ELb1ELb0ELb1ELb1ELb1ELb1ELb1ELb0ELb1ELb0ELb0EEENS1_21CollectiveEpilogueFwdINS6_IJSA_NS7_ILi256EEESB_EEES9_SE_SG_Li256ELb1ELb1ELb0ELb0EEENS1_36VarlenDynamicPersistentTileSchedulerILi128ELi96ELi256ELi128ELb0ELb1ELb1ELb1ELb0ELb1EEEEEEEEEvNT_6ParamsE,@function
        .size           _ZN7cutlass13device_kernelIN5flash11enable_sm90INS1_16FlashAttnFwdSm90INS1_25CollectiveMainloopFwdSm90ILi2EN4cute5tupleIJNS5_1CILi1EEES8_S8_EEENS6_IJNS7_ILi128EEENS7_ILi96EEENS7_ILi64EEEEEELi256ENS_10bfloat16_tEfNS_4arch4Sm90ELb0ELb1ELb0ELb1ELb1ELb1ELb1ELb1ELb0ELb1ELb0ELb0EEENS1_21CollectiveEpilogueFwdINS6_IJSA_NS7_ILi256EEESB_EEES9_SE_SG_Li256ELb1ELb1ELb0ELb0EEENS1_36VarlenDynamicPersistentTileSchedulerILi128ELi96ELi256ELi128ELb0ELb1ELb1ELb1ELb0ELb1EEEEEEEEEvNT_6ParamsE,(.L_x_29 - _ZN7cutlass13device_kernelIN5flash11enable_sm90INS1_16FlashAttnFwdSm90INS1_25CollectiveMainloopFwdSm90ILi2EN4cute5tupleIJNS5_1CILi1EEES8_S8_EEENS6_IJNS7_ILi128EEENS7_ILi96EEENS7_ILi64EEEEEELi256ENS_10bfloat16_tEfNS_4arch4Sm90ELb0ELb1ELb0ELb1ELb1ELb1ELb1ELb1ELb0ELb1ELb0ELb0EEENS1_21CollectiveEpilogueFwdINS6_IJSA_NS7_ILi256EEESB_EEES9_SE_SG_Li256ELb1ELb1ELb0ELb0EEENS1_36VarlenDynamicPersistentTileSchedulerILi128ELi96ELi256ELi128ELb0ELb1ELb1ELb1ELb0ELb1EEEEEEEEEvNT_6ParamsE)
        .other          _ZN7cutlass13device_kernelIN5flash11enable_sm90INS1_16FlashAttnFwdSm90INS1_25CollectiveMainloopFwdSm90ILi2EN4cute5tupleIJNS5_1CILi1EEES8_S8_EEENS6_IJNS7_ILi128EEENS7_ILi96EEENS7_ILi64EEEEEELi256ENS_10bfloat16_tEfNS_4arch4Sm90ELb0ELb1ELb0ELb1ELb1ELb1ELb1ELb1ELb0ELb1ELb0ELb0EEENS1_21CollectiveEpilogueFwdINS6_IJSA_NS7_ILi256EEESB_EEES9_SE_SG_Li256ELb1ELb1ELb0ELb0EEENS1_36VarlenDynamicPersistentTileSchedulerILi128ELi96ELi256ELi128ELb0ELb1ELb1ELb1ELb0ELb1EEEEEEEEEvNT_6ParamsE,@"STO_CUDA_ENTRY STV_DEFAULT"
_ZN7cutlass13device_kernelIN5flash11enable_sm90INS1_16FlashAttnFwdSm90INS1_25CollectiveMainloopFwdSm90ILi2EN4cute5tupleIJNS5_1CILi1EEES8_S8_EEENS6_IJNS7_ILi128EEENS7_ILi96EEENS7_ILi64EEEEEELi256ENS_10bfloat16_tEfNS_4arch4Sm90ELb0ELb1ELb0ELb1ELb1ELb1ELb1ELb1ELb0ELb1ELb0ELb0EEENS1_21CollectiveEpilogueFwdINS6_IJSA_NS7_ILi256EEESB_EEES9_SE_SG_Li256ELb1ELb1ELb0ELb0EEENS1_36VarlenDynamicPersistentTileSchedulerILi128ELi96ELi256ELi128ELb0ELb1ELb1ELb1ELb0ELb1EEEEEEEEEvNT_6ParamsE:
[----:B------:R-:W-:Y:S01]  /*0000*/  LDC R1, c[0x0][0x37c] ;  /* 0x0000df00ff017b82 */ /* 0x000fe20000000800 */
[----:B------:R-:W-:Y:S05]  /*0010*/  EXIT ;  /* 0x000000000000794d */ /* 0x000fea0003800000 */
.L_x_11:
        /* <DEDUP_REMOVED lines=14> */
.L_x_29:


//--------------------- .text._ZN7cutlass13device_kernelIN5flash11enable_sm90INS1_16FlashAttnFwdSm90INS1_25CollectiveMainloopFwdSm90ILi2EN4cute5tupleIJNS5_1CILi1EEES8_S8_EEENS6_IJNS7_ILi128EEENS7_ILi96EEENS7_ILi64EEEEEELi256ENS_10bfloat16_tEfNS_4arch4Sm90ELb1ELb0ELb0ELb0ELb1ELb0ELb0ELb1ELb0ELb1ELb0ELb0EEENS1_21CollectiveEpilogueFwdINS6_IJSA_NS7_ILi256EEESB_EEES9_SE_SG_Li256ELb0ELb1ELb0ELb0EEENS1_30DynamicPersistentTileSchedulerILi256ELi128ELb0ELb1ELb1EEEEEEEEEvNT_6ParamsE --------------------------
	.section	.text._ZN7cutlass13device_kernelIN5flash11enable_sm90INS1_16FlashAttnFwdSm90INS1_25CollectiveMainloopFwdSm90ILi2EN4cute5tupleIJNS5_1CILi1EEES8_S8_EEENS6_IJNS7_ILi128EEENS7_ILi96EEENS7_ILi64EEEEEELi256ENS_10bfloat16_tEfNS_4arch4Sm90ELb1ELb0ELb0ELb0ELb1ELb0ELb0ELb1ELb0ELb1ELb0ELb0EEENS1_21CollectiveEpilogueFwdINS6_IJSA_NS7_ILi256EEESB_EEES9_SE_SG_Li256ELb0ELb1ELb0ELb0EEENS1_30DynamicPersistentTileSchedulerILi256ELi128ELb0ELb1ELb1EEEEEEEEEvNT_6ParamsE,"ax",@progbits
	.align	128
.text._ZN7cutlass13device_kernelIN5flash11enable_sm90INS1_16FlashAttnFwdSm90INS1_25CollectiveMainloopFwdSm90ILi2EN4cute5tupleIJNS5_1CILi1EEES8_S8_EEENS6_IJNS7_ILi128EEENS7_ILi96EEENS7_ILi64EEEEEELi256ENS_10bfloat16_tEfNS_4arch4Sm90ELb1ELb0ELb0ELb0ELb1ELb0ELb0ELb1ELb0ELb1ELb0ELb0EEENS1_21CollectiveEpilogueFwdINS6_IJSA_NS7_ILi256EEESB_EEES9_SE_SG_Li256ELb0ELb1ELb0ELb0EEENS1_30DynamicPersistentTileSchedulerILi256ELi128ELb0ELb1ELb1EEEEEEEEEvNT_6ParamsE:
        .type           _ZN7cutlass13device_kernelIN5flash11enable_sm90INS1_16FlashAttnFwdSm90INS1_25CollectiveMainloopFwdSm90ILi2EN4cute5tupleIJNS5_1CILi1EEES8_S8_EEENS6_IJNS7_ILi128EEENS7_ILi96EEENS7_ILi64EEEEEELi256ENS_10bfloat16_tEfNS_4arch4Sm90ELb1ELb0ELb0ELb0ELb1ELb0ELb0ELb1ELb0ELb1ELb0ELb0EEENS1_21CollectiveEpilogueFwdINS6_IJSA_NS7_ILi256EEESB_EEES9_SE_SG_Li256ELb0ELb1ELb0ELb0EEENS1_30DynamicPersistentTileSchedulerILi256ELi128ELb0ELb1ELb1EEEEEEEEEvNT_6ParamsE,@function
        .size           _ZN7cutlass13device_kernelIN5flash11enable_sm90INS1_16FlashAttnFwdSm90INS1_25CollectiveMainloopFwdSm90ILi2EN4cute5tupleIJNS5_1CILi1EEES8_S8_EEENS6_IJNS7_ILi128EEENS7_ILi96EEENS7_ILi64EEEEEELi256ENS_10bfloat16_tEfNS_4arch4Sm90ELb1ELb0ELb0ELb0ELb1ELb0ELb0ELb1ELb0ELb1ELb0ELb0EEENS1_21CollectiveEpilogueFwdINS6_IJSA_NS7_ILi256EEESB_EEES9_SE_SG_Li256ELb0ELb1ELb0ELb0EEENS1_30DynamicPersistentTileSchedulerILi256ELi128ELb0ELb1ELb1EEEEEEEEEvNT_6ParamsE,(.L_x_30 - _ZN7cutlass13device_kernelIN5flash11enable_sm90INS1_16FlashAttnFwdSm90INS1_25CollectiveMainloopFwdSm90ILi2EN4cute5tupleIJNS5_1CILi1EEES8_S8_EEENS6_IJNS7_ILi128EEENS7_ILi96EEENS7_ILi64EEEEEELi256ENS_10bfloat16_tEfNS_4arch4Sm90ELb1ELb0ELb0ELb0ELb1ELb0ELb0ELb1ELb0ELb1ELb0ELb0EEENS1_21CollectiveEpilogueFwdINS6_IJSA_NS7_ILi256EEESB_EEES9_SE_SG_Li256ELb0ELb1ELb0ELb0EEENS1_30DynamicPersistentTileSchedulerILi256ELi128ELb0ELb1ELb1EEEEEEEEEvNT_6ParamsE)
        .other          _ZN7cutlass13device_kernelIN5flash11enable_sm90INS1_16FlashAttnFwdSm90INS1_25CollectiveMainloopFwdSm90ILi2EN4cute5tupleIJNS5_1CILi1EEES8_S8_EEENS6_IJNS7_ILi128EEENS7_ILi96EEENS7_ILi64EEEEEELi256ENS_10bfloat16_tEfNS_4arch4Sm90ELb1ELb0ELb0ELb0ELb1ELb0ELb0ELb1ELb0ELb1ELb0ELb0EEENS1_21CollectiveEpilogueFwdINS6_IJSA_NS7_ILi256EEESB_EEES9_SE_SG_Li256ELb0ELb1ELb0ELb0EEENS1_30DynamicPersistentTileSchedulerILi256ELi128ELb0ELb1ELb1EEEEEEEEEvNT_6ParamsE,@"STO_CUDA_ENTRY STV_DEFAULT"
_ZN7cutlass13device_kernelIN5flash11enable_sm90INS1_16FlashAttnFwdSm90INS1_25CollectiveMainloopFwdSm90ILi2EN4cute5tupleIJNS5_1CILi1EEES8_S8_EEENS6_IJNS7_ILi128EEENS7_ILi96EEENS7_ILi64EEEEEELi256ENS_10bfloat16_tEfNS_4arch4Sm90ELb1ELb0ELb0ELb0ELb1ELb0ELb0ELb1ELb0ELb1ELb0ELb0EEENS1_21CollectiveEpilogueFwdINS6_IJSA_NS7_ILi256EEESB_EEES9_SE_SG_Li256ELb0ELb1ELb0ELb0EEENS1_30DynamicPersistentTileSchedulerILi256ELi128ELb0ELb1ELb1EEEEEEEEEvNT_6ParamsE:
[----:B------:R-:W-:Y:S01]  /*0000*/  LDC R1, c[0x0][0x37c] ;  /* 0x0000df00ff017b82 */ /* 0x000fe20000000800 */
[----:B------:R-:W-:Y:S05]  /*0010*/  EXIT ;  /* 0x000000000000794d */ /* 0x000fea0003800000 */
.L_x_12:
        /* <DEDUP_REMOVED lines=14> */
.L_x_30:


//--------------------- .text._ZN7cutlass13device_kernelIN5flash11enable_sm90INS1_16FlashAttnFwdSm90INS1_25CollectiveMainloopFwdSm90ILi2EN4cute5tupleIJNS5_1CILi1EEES8_S8_EEENS6_IJNS7_ILi128EEENS7_ILi96EEENS7_ILi64EEEEEELi256ENS_10bfloat16_tEfNS_4arch4Sm90ELb1ELb0ELb0ELb0ELb1ELb0ELb1ELb1ELb0ELb1ELb0ELb0EEENS1_21CollectiveEpilogueFwdINS6_IJSA_NS7_ILi256EEESB_EEES9_SE_SG_Li256ELb0ELb1ELb0ELb0EEENS1_30DynamicPersistentTileSchedulerILi256ELi128ELb0ELb1ELb1EEEEEEEEEvNT_6ParamsE --------------------------
	.section	.text._ZN7cutlass13device_kernelIN5flash11enable_sm90INS1_16FlashAttnFwdSm90INS1_25CollectiveMainloopFwdSm90ILi2EN4cute5tupleIJNS5_1CILi1EEES8_S8_EEENS6_IJNS7_ILi128EEENS7_ILi96EEENS7_ILi64EEEEEELi256ENS_10bfloat16_tEfNS_4arch4Sm90ELb1ELb0ELb0ELb0ELb1ELb0ELb1ELb1ELb0ELb1ELb0ELb0EEENS1_21CollectiveEpilogueFwdINS6_IJSA_NS7_ILi256EEESB_EEES9_SE_SG_Li256ELb0ELb1ELb0ELb0EEENS1_30DynamicPersistentTileSchedulerILi256ELi128ELb0ELb1ELb1EEEEEEEEEvNT_6ParamsE,"ax",@progbits
	.align	128
.text._ZN7cutlass13device_kernelIN5flash11enable_sm90INS1_16FlashAttnFwdSm90INS1_25CollectiveMainloopFwdSm90ILi2EN4cute5tupleIJNS5_1CILi1EEES8_S8_EEENS6_IJNS7_ILi128EEENS7_ILi96EEENS7_ILi64EEEEEELi256ENS_10bfloat16_tEfNS_4arch4Sm90ELb1ELb0ELb0ELb0ELb1ELb0ELb1ELb1ELb0ELb1ELb0ELb0EEENS1_21CollectiveEpilogueFwdINS6_IJSA_NS7_ILi256EEESB_EEES9_SE_SG_Li256ELb0ELb1ELb0ELb0EEENS1_30DynamicPersistentTileSchedulerILi256ELi128ELb0ELb1ELb1EEEEEEEEEvNT_6ParamsE:
        .type           _ZN7cutlass13device_kernelIN5flash11enable_sm90INS1_16FlashAttnFwdSm90INS1_25CollectiveMainloopFwdSm90ILi2EN4cute5tupleIJNS5_1CILi1EEES8_S8_EEENS6_IJNS7_ILi128EEENS7_ILi96EEENS7_ILi64EEEEEELi256ENS_10bfloat16_tEfNS_4arch4Sm90ELb1ELb0ELb0ELb0ELb1ELb0ELb1ELb1ELb0ELb1ELb0ELb0EEENS1_21CollectiveEpilogueFwdINS6_IJSA_NS7_ILi256EEESB_EEES9_SE_SG_Li256ELb0ELb1ELb0ELb0EEENS1_30DynamicPersistentTileSchedulerILi256ELi128ELb0ELb1ELb1EEEEEEEEEvNT_6ParamsE,@function
        .size           _ZN7cutlass13device_kernelIN5flash11enable_sm90INS1_16FlashAttnFwdSm90INS1_25CollectiveMainloopFwdSm90ILi2EN4cute5tupleIJNS5_1CILi1EEES8_S8_EEENS6_IJNS7_ILi128EEENS7_ILi96EEENS7_ILi64EEEEEELi256ENS_10bfloat16_tEfNS_4arch4Sm90ELb1ELb0ELb0ELb0ELb1ELb0ELb1ELb1ELb0ELb1ELb0ELb0EEENS1_21CollectiveEpilogueFwdINS6_IJSA_NS7_ILi256EEESB_EEES9_SE_SG_Li256ELb0ELb1ELb0ELb0EEENS1_30DynamicPersistentTileSchedulerILi256ELi128ELb0ELb1ELb1EEEEEEEEEvNT_6ParamsE,(.L_x_31 - _ZN7cutlass13device_kernelIN5flash11enable_sm90INS1_16FlashAttnFwdSm90INS1_25CollectiveMainloopFwdSm90ILi2EN4cute5tupleIJNS5_1CILi1EEES8_S8_EEENS6_IJNS7_ILi128EEENS7_ILi96EEENS7_ILi64EEEEEELi256ENS_10bfloat16_tEfNS_4arch4Sm90ELb1ELb0ELb0ELb0ELb1ELb0ELb1ELb1ELb0ELb1ELb0ELb0EEENS1_21CollectiveEpilogueFwdINS6_IJSA_NS7_ILi256EEESB_EEES9_SE_SG_Li256ELb0ELb1ELb0ELb0EEENS1_30DynamicPersistentTileSchedulerILi256ELi128ELb0ELb1ELb1EEEEEEEEEvNT_6ParamsE)
        .other          _ZN7cutlass13device_kernelIN5flash11enable_sm90INS1_16FlashAttnFwdSm90INS1_25CollectiveMainloopFwdSm90ILi2EN4cute5tupleIJNS5_1CILi1EEES8_S8_EEENS6_IJNS7_ILi128EEENS7_ILi96EEENS7_ILi64EEEEEELi256ENS_10bfloat16_tEfNS_4arch4Sm90ELb1ELb0ELb0ELb0ELb1ELb0ELb1ELb1ELb0ELb1ELb0ELb0EEENS1_21CollectiveEpilogueFwdINS6_IJSA_NS7_ILi256EEESB_EEES9_SE_SG_Li256ELb0ELb1ELb0ELb0EEENS1_30DynamicPersistentTileSchedulerILi256ELi128ELb0ELb1ELb1EEEEEEEEEvNT_6ParamsE,@"STO_CUDA_ENTRY STV_DEFAULT"
_ZN7cutlass13device_kernelIN5flash11enable_sm90INS1_16FlashAttnFwdSm90INS1_25CollectiveMainloopFwdSm90ILi2EN4cute5tupleIJNS5_1CILi1EEES8_S8_EEENS6_IJNS7_ILi128EEENS7_ILi96EEENS7_ILi64EEEEEELi256ENS_10bfloat16_tEfNS_4arch4Sm90ELb1ELb0ELb0ELb0ELb1ELb0ELb1ELb1ELb0ELb1ELb0ELb0EEENS1_21CollectiveEpilogueFwdINS6_IJSA_NS7_ILi256EEESB_EEES9_SE_SG_Li256ELb0ELb1ELb0ELb0EEENS1_30DynamicPersistentTileSchedulerILi256ELi128ELb0ELb1ELb1EEEEEEEEEvNT_6ParamsE:
[----:B------:R-:W-:Y:S01]  /*0000*/  LDC R1, c[0x0][0x37c] ;  /* 0x0000df00ff017b82 */ /* 0x000fe20000000800 */
[----:B------:R-:W-:Y:S05]  /*0010*/  EXIT ;  /* 0x000000000000794d */ /* 0x000fea0003800000 */
.L_x_13:
        /* <DEDUP_REMOVED lines=14> */
.L_x_31:


//--------------------- .text._ZN7cutlass13device_kernelIN5flash11enable_sm90INS1_16FlashAttnFwdSm90INS1_25CollectiveMainloopFwdSm90ILi2EN4cute5tupleIJNS5_1CILi1EEES8_S8_EEENS6_IJNS7_ILi128EEENS7_ILi96EEENS7_ILi64EEEEEELi256ENS_10bfloat16_tEfNS_4arch4Sm90ELb1ELb0ELb0ELb1ELb1ELb0ELb0ELb1ELb0ELb1ELb0ELb0EEENS1_21CollectiveEpilogueFwdINS6_IJSA_NS7_ILi256EEESB_EEES9_SE_SG_Li256ELb1ELb1ELb0ELb0EEENS1_36VarlenDynamicPersistentTileSchedulerILi128ELi96ELi256ELi128ELb0ELb1ELb1ELb1ELb1ELb1EEEEEEEEEvNT_6ParamsE --------------------------
	.section	.text._ZN7cutlass13device_kernelIN5flash11enable_sm90INS1_16FlashAttnFwdSm90INS1_25CollectiveMainloopFwdSm90ILi2EN4cute5tupleIJNS5_1CILi1EEES8_S8_EEENS6_IJNS7_ILi128EEENS7_ILi96EEENS7_ILi64EEEEEELi256ENS_10bfloat16_tEfNS_4arch4Sm90ELb1ELb0ELb0ELb1ELb1ELb0ELb0ELb1ELb0ELb1ELb0ELb0EEENS1_21CollectiveEpilogueFwdINS6_IJSA_NS7_ILi256EEESB_EEES9_SE_SG_Li256ELb1ELb1ELb0ELb0EEENS1_36VarlenDynamicPersistentTileSchedulerILi128ELi96ELi256ELi128ELb0ELb1ELb1ELb1ELb1ELb1EEEEEEEEEvNT_6ParamsE,"ax",@progbits
	.align	128
.text._ZN7cutlass13device_kernelIN5flash11enable_sm90INS1_16FlashAttnFwdSm90INS1_25CollectiveMainloopFwdSm90ILi2EN4cute5tupleIJNS5_1CILi1EEES8_S8_EEENS6_IJNS7_ILi128EEENS7_ILi96EEENS7_ILi64EEEEEELi256ENS_10bfloat16_tEfNS_4arch4Sm90ELb1ELb0ELb0ELb1ELb1ELb0ELb0ELb1ELb0ELb1ELb0ELb0EEENS1_21CollectiveEpilogueFwdINS6_IJSA_NS7_ILi256EEESB_EEES9_SE_SG_Li256ELb1ELb1ELb0ELb0EEENS1_36VarlenDynamicPersistentTileSchedulerILi128ELi96ELi256ELi128ELb0ELb1ELb1ELb1ELb1ELb1EEEEEEEEEvNT_6ParamsE:
        .type           _ZN7cutlass13device_kernelIN5flash11enable_sm90INS1_16FlashAttnFwdSm90INS1_25CollectiveMainloopFwdSm90ILi2EN4cute5tupleIJNS5_1CILi1EEES8_S8_EEENS6_IJNS7_ILi128EEENS7_ILi96EEENS7_ILi64EEEEEELi256ENS_10bfloat16_tEfNS_4arch4Sm90ELb1ELb0ELb0ELb1ELb1ELb0ELb0ELb1ELb0ELb1ELb0ELb0EEENS1_21CollectiveEpilogueFwdINS6_IJSA_NS7_ILi256EEESB_EEES9_SE_SG_Li256ELb1ELb1ELb0ELb0EEENS1_36VarlenDynamicPersistentTileSchedulerILi128ELi96ELi256ELi128ELb0ELb1ELb1ELb1ELb1ELb1EEEEEEEEEvNT_6ParamsE,@function
        .size           _ZN7cutlass13device_kernelIN5flash11enable_sm90INS1_16FlashAttnFwdSm90INS1_25CollectiveMainloopFwdSm90ILi2EN4cute5tupleIJNS5_1CILi1EEES8_S8_EEENS6_IJNS7_ILi128EEENS7_ILi96EEENS7_ILi64EEEEEELi256ENS_10bfloat16_tEfNS_4arch4Sm90ELb1ELb0ELb0ELb1ELb1ELb0ELb0ELb1ELb0ELb1ELb0ELb0EEENS1_21CollectiveEpilogueFwdINS6_IJSA_NS7_ILi256EEESB_EEES9_SE_SG_Li256ELb1ELb1ELb0ELb0EEENS1_36VarlenDynamicPersistentTileSchedulerILi128ELi96ELi256ELi128ELb0ELb1ELb1ELb1ELb1ELb1EEEEEEEEEvNT_6ParamsE,(.L_x_32 - _ZN7cutlass13device_kernelIN5flash11enable_sm90INS1_16FlashAttnFwdSm90INS1_25CollectiveMainloopFwdSm90ILi2EN4cute5tupleIJNS5_1CILi1EEES8_S8_EEENS6_IJNS7_ILi128EEENS7_ILi96EEENS7_ILi64EEEEEELi256ENS_10bfloat16_tEfNS_4arch4Sm90ELb1ELb0ELb0ELb1ELb1ELb0ELb0ELb1ELb0ELb1ELb0ELb0EEENS1_21CollectiveEpilogueFwdINS6_IJSA_NS7_ILi256EEESB_EEES9_SE_SG_Li256ELb1ELb1ELb0ELb0EEENS1_36VarlenDynamicPersistentTileSchedulerILi128ELi96ELi256ELi128ELb0ELb1ELb1ELb1ELb1ELb1EEEEEEEEEvNT_6ParamsE)
        .other          _ZN7cutlass13device_kernelIN5flash11enable_sm90INS1_16FlashAttnFwdSm90INS1_25CollectiveMainloopFwdSm90ILi2EN4cute5tupleIJNS5_1CILi1EEES8_S8_EEENS6_IJNS7_ILi128EEENS7_ILi96EEENS7_ILi64EEEEEELi256ENS_10bfloat16_tEfNS_4arch4Sm90ELb1ELb0ELb0ELb1ELb1ELb0ELb0ELb1ELb0ELb1ELb0ELb0EEENS1_21CollectiveEpilogueFwdINS6_IJSA_NS7_ILi256EEESB_EEES9_SE_SG_Li256ELb1ELb1ELb0ELb0EEENS1_36VarlenDynamicPersistentTileSchedulerILi128ELi96ELi256ELi128ELb0ELb1ELb1ELb1ELb1ELb1EEEEEEEEEvNT_6ParamsE,@"STO_CUDA_ENTRY STV_DEFAULT"
_ZN7cutlass13device_kernelIN5flash11enable_sm90INS1_16FlashAttnFwdSm90INS1_25CollectiveMainloopFwdSm90ILi2EN4cute5tupleIJNS5_1CILi1EEES8_S8_EEENS6_IJNS7_ILi128EEENS7_ILi96EEENS7_ILi64EEEEEELi256ENS_10bfloat16_tEfNS_4arch4Sm90ELb1ELb0ELb0ELb1ELb1ELb0ELb0ELb1ELb0ELb1ELb0ELb0EEENS1_21CollectiveEpilogueFwdINS6_IJSA_NS7_ILi256EEESB_EEES9_SE_SG_Li256ELb1ELb1ELb0ELb0EEENS1_36VarlenDynamicPersistentTileSchedulerILi128ELi96ELi256ELi128ELb0ELb1ELb1ELb1ELb1ELb1EEEEEEEEEvNT_6ParamsE:
[----:B------:R-:W-:Y:S01]  /*0000*/  LDC R1, c[0x0][0x37c] ;  /* 0x0000df00ff017b82 */ /* 0x000fe20000000800 */
[----:B------:R-:W-:Y:S05]  /*0010*/  EXIT ;  /* 0x000000000000794d */ /* 0x000fea0003800000 */
.L_x_14:
        /* <DEDUP_REMOVED lines=14> */
.L_x_32:


//--------------------- .text._ZN7cutlass13device_kernelIN5flash11enable_sm90INS1_16FlashAttnFwdSm90INS1_25CollectiveMainloopFwdSm90ILi2EN4cute5tupleIJNS5_1CILi1EEES8_S8_EEENS6_IJNS7_ILi128EEENS7_ILi96EEENS7_ILi64EEEEEELi256ENS_10bfloat16_tEfNS_4arch4Sm90ELb1ELb0ELb0ELb1ELb1ELb1ELb0ELb1ELb0ELb1ELb0ELb0EEENS1_21CollectiveEpilogueFwdINS6_IJSA_NS7_ILi256EEESB_EEES9_SE_SG_Li256ELb1ELb1ELb0ELb0EEENS1_36VarlenDynamicPersistentTileSchedulerILi128ELi96ELi256ELi128ELb0ELb1ELb1ELb1ELb1ELb1EEEEEEEEEvNT_6ParamsE --------------------------
	.section	.text._ZN7cutlass13device_kernelIN5flash11enable_sm90INS1_16FlashAttnFwdSm90INS1_25CollectiveMainloopFwdSm90ILi2EN4cute5tupleIJNS5_1CILi1EEES8_S8_EEENS6_IJNS7_ILi128EEENS7_ILi96EEENS7_ILi64EEEEEELi256ENS_10bfloat16_tEfNS_4arch4Sm90ELb1ELb0ELb0ELb1ELb1ELb1ELb0ELb1ELb0ELb1ELb0ELb0EEENS1_21CollectiveEpilogueFwdINS6_IJSA_NS7_ILi256EEESB_EEES9_SE_SG_Li256ELb1ELb1ELb0ELb0EEENS1_36VarlenDynamicPersistentTileSchedulerILi128ELi96ELi256ELi128ELb0ELb1ELb1ELb1ELb1ELb1EEEEEEEEEvNT_6ParamsE,"ax",@progbits
	.align	128
.text._ZN7cutlass13device_kernelIN5flash11enable_sm90INS1_16FlashAttnFwdSm90INS1_25CollectiveMainloopFwdSm90ILi2EN4cute5tupleIJNS5_1CILi1EEES8_S8_EEENS6_IJNS7_ILi128EEENS7_ILi96EEENS7_ILi64EEEEEELi256ENS_10bfloat16_tEfNS_4arch4Sm90ELb1ELb0ELb0ELb1ELb1ELb1ELb0ELb1ELb0ELb1ELb0ELb0EEENS1_21CollectiveEpilogueFwdINS6_IJSA_NS7_ILi256EEESB_EEES9_SE_SG_Li256ELb1ELb1ELb0ELb0EEENS1_36VarlenDynamicPersistentTileSchedulerILi128ELi96ELi256ELi128ELb0ELb1ELb1ELb1ELb1ELb1EEEEEEEEEvNT_6ParamsE:
        .type           _ZN7cutlass13device_kernelIN5flash11enable_sm90INS1_16FlashAttnFwdSm90INS1_25CollectiveMainloopFwdSm90ILi2EN4cute5tupleIJNS5_1CILi1EEES8_S8_EEENS6_IJNS7_ILi128EEENS7_ILi96EEENS7_ILi64EEEEEELi256ENS_10bfloat16_tEfNS_4arch4Sm90ELb1ELb0ELb0ELb1ELb1ELb1ELb0ELb1ELb0ELb1ELb0ELb0EEENS1_21CollectiveEpilogueFwdINS6_IJSA_NS7_ILi256EEESB_EEES9_SE_SG_Li256ELb1ELb1ELb0ELb0EEENS1_36VarlenDynamicPersistentTileSchedulerILi128ELi96ELi256ELi128ELb0ELb1ELb1ELb1ELb1ELb1EEEEEEEEEvNT_6ParamsE,@function
        .size           _ZN7cutlass13device_kernelIN5flash11enable_sm90INS1_16FlashAttnFwdSm90INS1_25CollectiveMainloopFwdSm90ILi2EN4cute5tupleIJNS5_1CILi1EEES8_S8_EEENS6_IJNS7_ILi128EEENS7_ILi96EEENS7_ILi64EEEEEELi256ENS_10bfloat16_tEfNS_4arch4Sm90ELb1ELb0ELb0ELb1ELb1ELb1ELb0ELb1ELb0ELb1ELb0ELb0EEENS1_21CollectiveEpilogueFwdINS6_IJSA_NS7_ILi256EEESB_EEES9_SE_SG_Li256ELb1ELb1ELb0ELb0EEENS1_36VarlenDynamicPersistentTileSchedulerILi128ELi96ELi256ELi128ELb0ELb1ELb1ELb1ELb1ELb1EEEEEEEEEvNT_6ParamsE,(.L_x_33 - _ZN7cutlass13device_kernelIN5flash11enable_sm90INS1_16FlashAttnFwdSm90INS1_25CollectiveMainloopFwdSm90ILi2EN4cute5tupleIJNS5_1CILi1EEES8_S8_EEENS6_IJNS7_ILi128EEENS7_ILi96EEENS7_ILi64EEEEEELi256ENS_10bfloat16_tEfNS_4arch4Sm90ELb1ELb0ELb0ELb1ELb1ELb1ELb0ELb1ELb0ELb1ELb0ELb0EEENS1_21CollectiveEpilogueFwdINS6_IJSA_NS7_ILi256EEESB_EEES9_SE_SG_Li256ELb1ELb1ELb0ELb0EEENS1_36VarlenDynamicPersistentTileSchedulerILi128ELi96ELi256ELi128ELb0ELb1ELb1ELb1ELb1ELb1EEEEEEEEEvNT_6ParamsE)
        .other          _ZN7cutlass13device_kernelIN5flash11enable_sm90INS1_16FlashAttnFwdSm90INS1_25CollectiveMainloopFwdSm90ILi2EN4cute5tupleIJNS5_1CILi1EEES8_S8_EEENS6_IJNS7_ILi128EEENS7_ILi96EEENS7_ILi64EEEEEELi256ENS_10bfloat16_tEfNS_4arch4Sm90ELb1ELb0ELb0ELb1ELb1ELb1ELb0ELb1ELb0ELb1ELb0ELb0EEENS1_21CollectiveEpilogueFwdINS6_IJSA_NS7_ILi256EEESB_EEES9_SE_SG_Li256ELb1ELb1ELb0ELb0EEENS1_36VarlenDynamicPersistentTileSchedulerILi128ELi96ELi256ELi128ELb0ELb1ELb1ELb1ELb1ELb1EEEEEEEEEvNT_6ParamsE,@"STO_CUDA_ENTRY STV_DEFAULT"
_ZN7cutlass13device_kernelIN5flash11enable_sm90INS1_16FlashAttnFwdSm90INS1_25CollectiveMainloopFwdSm90ILi2EN4cute5tupleIJNS5_1CILi1EEES8_S8_EEENS6_IJNS7_ILi128EEENS7_ILi96EEENS7_ILi64EEEEEELi256ENS_10bfloat16_tEfNS_4arch4Sm90ELb1ELb0ELb0ELb1ELb1ELb1ELb0ELb1ELb0ELb1ELb0ELb0EEENS1_21CollectiveEpilogueFwdINS6_IJSA_NS7_ILi256EEESB_EEES9_SE_SG_Li256ELb1ELb1ELb0ELb0EEENS1_36VarlenDynamicPersistentTileSchedulerILi128ELi96ELi256ELi128ELb0ELb1ELb1ELb1ELb1ELb1EEEEEEEEEvNT_6ParamsE:
[----:B------:R-:W-:Y:S01]  /*0000*/  LDC R1, c[0x0][0x37c] ;  /* 0x0000df00ff017b82 */ /* 0x000fe20000000800 */
[----:B------:R-:W-:Y:S05]  /*0010*/  EXIT ;  /* 0x000000000000794d */ /* 0x000fea0003800000 */
.L_x_15:
        /* <DEDUP_REMOVED lines=14> */
.L_x_33:


//--------------------- .text._ZN7cutlass13device_kernelIN5flash11enable_sm90INS1_16FlashAttnFwdSm90INS1_25CollectiveMainloopFwdSm90ILi2EN4cute5tupleIJNS5_1CILi1EEES8_S8_EEENS6_IJNS7_ILi128EEENS7_ILi96EEENS7_ILi64EEEEEELi256ENS_10bfloat16_tEfNS_4arch4Sm90ELb1ELb0ELb0ELb1ELb1ELb0ELb1ELb1ELb0ELb1ELb0ELb0EEENS1_21CollectiveEpilogueFwdINS6_IJSA_NS7_ILi256EEESB_EEES9_SE_SG_Li256ELb1ELb1ELb0ELb0EEENS1_36VarlenDynamicPersistentTileSchedulerILi128ELi96ELi256ELi128ELb0ELb1ELb1ELb1ELb1ELb1EEEEEEEEEvNT_6ParamsE --------------------------
	.section	.text._ZN7cutlass13device_kernelIN5flash11enable_sm90INS1_16FlashAttnFwdSm90INS1_25CollectiveMainloopFwdSm90ILi2EN4cute5tupleIJNS5_1CILi1EEES8_S8_EEENS6_IJNS7_ILi128EEENS7_ILi96EEENS7_ILi64EEEEEELi256ENS_10bfloat16_tEfNS_4arch4Sm90ELb1ELb0ELb0ELb1ELb1ELb0ELb1ELb1ELb0ELb1ELb0ELb0EEENS1_21CollectiveEpilogueFwdINS6_IJSA_NS7_ILi256EEESB_EEES9_SE_SG_Li256ELb1ELb1ELb0ELb0EEENS1_36VarlenDynamicPersistentTileSchedulerILi128ELi96ELi256ELi128ELb0ELb1ELb1ELb1ELb1ELb1EEEEEEEEEvNT_6ParamsE,"ax",@progbits
	.align	128
.text._ZN7cutlass13device_kernelIN5flash11enable_sm90INS1_16FlashAttnFwdSm90INS1_25CollectiveMainloopFwdSm90ILi2EN4cute5tupleIJNS5_1CILi1EEES8_S8_EEENS6_IJNS7_ILi128EEENS7_ILi96EEENS7_ILi64EEEEEELi256ENS_10bfloat16_tEfNS_4arch4Sm90ELb1ELb0ELb0ELb1ELb1ELb0ELb1ELb1ELb0ELb1ELb0ELb0EEENS1_21CollectiveEpilogueFwdINS6_IJSA_NS7_ILi256EEESB_EEES9_SE_SG_Li256ELb1ELb1ELb0ELb0EEENS1_36VarlenDynamicPersistentTileSchedulerILi128ELi96ELi256ELi128ELb0ELb1ELb1ELb1ELb1ELb1EEEEEEEEEvNT_6ParamsE:
        .type           _ZN7cutlass13device_kernelIN5flash11enable_sm90INS1_16FlashAttnFwdSm90INS1_25CollectiveMainloopFwdSm90ILi2EN4cute5tupleIJNS5_1CILi1EEES8_S8_EEENS6_IJNS7_ILi128EEENS7_ILi96EEENS7_ILi64EEEEEELi256ENS_10bfloat16_tEfNS_4arch4Sm90ELb1ELb0ELb0ELb1ELb1ELb0ELb1ELb1ELb0ELb1ELb0ELb0EEENS1_21CollectiveEpilogueFwdINS6_IJSA_NS7_ILi256EEESB_EEES9_SE_SG_Li256ELb1ELb1ELb0ELb0EEENS1_36VarlenDynamicPersistentTileSchedulerILi128ELi96ELi256ELi128ELb0ELb1ELb1ELb1ELb1ELb1EEEEEEEEEvNT_6ParamsE,@function
        .size           _ZN7cutlass13device_kernelIN5flash11enable_sm90INS1_16FlashAttnFwdSm90INS1_25CollectiveMainloopFwdSm90ILi2EN4cute5tupleIJNS5_1CILi1EEES8_S8_EEENS6_IJNS7_ILi128EEENS7_ILi96EEENS7_ILi64EEEEEELi256ENS_10bfloat16_tEfNS_4arch4Sm90ELb1ELb0ELb0ELb1ELb1ELb0ELb1ELb1ELb0ELb1ELb0ELb0EEENS1_21CollectiveEpilogueFwdINS6_IJSA_NS7_ILi256EEESB_EEES9_SE_SG_Li256ELb1ELb1ELb0ELb0EEENS1_36VarlenDynamicPersistentTileSchedulerILi128ELi96ELi256ELi128ELb0ELb1ELb1ELb1ELb1ELb1EEEEEEEEEvNT_6ParamsE,(.L_x_34 - _ZN7cutlass13device_kernelIN5flash11enable_sm90INS1_16FlashAttnFwdSm90INS1_25CollectiveMainloopFwdSm90ILi2EN4cute5tupleIJNS5_1CILi1EEES8_S8_EEENS6_IJNS7_ILi128EEENS7_ILi96EEENS7_ILi64EEEEEELi256ENS_10bfloat16_tEfNS_4arch4Sm90ELb1ELb0ELb0ELb1ELb1ELb0ELb1ELb1ELb0ELb1ELb0ELb0EEENS1_21CollectiveEpilogueFwdINS6_IJSA_NS7_ILi256EEESB_EEES9_SE_SG_Li256ELb1ELb1ELb0ELb0EEENS1_36VarlenDynamicPersistentTileSchedulerILi128ELi96ELi256ELi128ELb0ELb1ELb1ELb1ELb1ELb1EEEEEEEEEvNT_6ParamsE)
        .other          _ZN7cutlass13device_kernelIN5flash11enable_sm90INS1_16FlashAttnFwdSm90INS1_25CollectiveMainloopFwdSm90ILi2EN4cute5tupleIJNS5_1CILi1EEES8_S8_EEENS6_IJNS7_ILi128EEENS7_ILi96EEENS7_ILi64EEEEEELi256ENS_10bfloat16_tEfNS_4arch4Sm90ELb1ELb0ELb0ELb1ELb1ELb0ELb1ELb1ELb0ELb1ELb0ELb0EEENS1_21CollectiveEpilogueFwdINS6_IJSA_NS7_ILi256EEESB_EEES9_SE_SG_Li256ELb1ELb1ELb0ELb0EEENS1_36VarlenDynamicPersistentTileSchedulerILi128ELi96ELi256ELi128ELb0ELb1ELb1ELb1ELb1ELb1EEEEEEEEEvNT_6ParamsE,@"STO_CUDA_ENTRY STV_DEFAULT"
_ZN7cutlass13device_kernelIN5flash11enable_sm90INS1_16FlashAttnFwdSm90INS1_25CollectiveMainloopFwdSm90ILi2EN4cute5tupleIJNS5_1CILi1EEES8_S8_EEENS6_IJNS7_ILi128EEENS7_ILi96EEENS7_ILi64EEEEEELi256ENS_10bfloat16_tEfNS_4arch4Sm90ELb1ELb0ELb0ELb1ELb1ELb0ELb1ELb1ELb0ELb1ELb0ELb0EEENS1_21CollectiveEpilogueFwdINS6_IJSA_NS7_ILi256EEESB_EEES9_SE_SG_Li256ELb1ELb1ELb0ELb0EEENS1_36VarlenDynamicPersistentTileSchedulerILi128ELi96ELi256ELi128ELb0ELb1ELb1ELb1ELb1ELb1EEEEEEEEEvNT_6ParamsE:
[----:B------:R-:W-:Y:S01]  /*0000*/  LDC R1, c[0x0][0x37c] ;  /* 0x0000df00ff017b82 */ /* 0x000fe20000000800 */
[----:B------:R-:W-:Y:S05]  /*0010*/  EXIT ;  /* 0x000000000000794d */ /* 0x000fea0003800000 */
.L_x_16:
        /* <DEDUP_REMOVED lines=14> */
.L_x_34:


//--------------------- .text._ZN7cutlass13device_kernelIN5flash11enable_sm90INS1_16FlashAttnFwdSm90INS1_25CollectiveMainloopFwdSm90ILi2EN4cute5tupleIJNS5_1CILi1EEES8_S8_EEENS6_IJNS7_ILi128EEENS7_ILi96EEENS7_ILi64EEEEEELi256ENS_10bfloat16_tEfNS_4arch4Sm90ELb1ELb0ELb0ELb1ELb1ELb1ELb1ELb1ELb0ELb1ELb0ELb0EEENS1_21CollectiveEpilogueFwdINS6_IJSA_NS7_ILi256EEESB_EEES9_SE_SG_Li256ELb1ELb1ELb0ELb0EEENS1_36VarlenDynamicPersistentTileSchedulerILi128ELi96ELi256ELi128ELb0ELb1ELb1ELb1ELb1ELb1EEEEEEEEEvNT_6ParamsE --------------------------
	.section	.text._ZN7cutlass13device_kernelIN5flash11enable_sm90INS1_16FlashAttnFwdSm90INS1_25CollectiveMainloopFwdSm90ILi2EN4cute5tupleIJNS5_1CILi1EEES8_S8_EEENS6_IJNS7_ILi128EEENS7_ILi96EEENS7_ILi64EEEEEELi256ENS_10bfloat16_tEfNS_4arch4Sm90ELb1ELb0ELb0ELb1ELb1ELb1ELb1ELb1ELb0ELb1ELb0ELb0EEENS1_21CollectiveEpilogueFwdINS6_IJSA_NS7_ILi256EEESB_EEES9_SE_SG_Li256ELb1ELb1ELb0ELb0EEENS1_36VarlenDynamicPersistentTileSchedulerILi128ELi96ELi256ELi128ELb0ELb1ELb1ELb1ELb1ELb1EEEEEEEEEvNT_6ParamsE,"ax",@progbits
	.align	128
.text._ZN7cutlass13device_kernelIN5flash11enable_sm90INS1_16FlashAttnFwdSm90INS1_25CollectiveMainloopFwdSm90ILi2EN4cute5tupleIJNS5_1CILi1EEES8_S8_EEENS6_IJNS7_ILi128EEENS7_ILi96EEENS7_ILi64EEEEEELi256ENS_10bfloat16_tEfNS_4arch4Sm90ELb1ELb0ELb0ELb1ELb1ELb1ELb1ELb1ELb0ELb1ELb0ELb0EEENS1_21CollectiveEpilogueFwdINS6_IJSA_NS7_ILi256EEESB_EEES9_SE_SG_Li256ELb1ELb1ELb0ELb0EEENS1_36VarlenDynamicPersistentTileSchedulerILi128ELi96ELi256ELi128ELb0ELb1ELb1ELb1ELb1ELb1EEEEEEEEEvNT_6ParamsE:
        .type           _ZN7cutlass13device_kernelIN5flash11enable_sm90INS1_16FlashAttnFwdSm90INS1_25CollectiveMainloopFwdSm90ILi2EN4cute5tupleIJNS5_1CILi1EEES8_S8_EEENS6_IJNS7_ILi128EEENS7_ILi96EEENS7_ILi64EEEEEELi256ENS_10bfloat16_tEfNS_4arch4Sm90ELb1ELb0ELb0ELb1ELb1ELb1ELb1ELb1ELb0ELb1ELb0ELb0EEENS1_21CollectiveEpilogueFwdINS6_IJSA_NS7_ILi256EEESB_EEES9_SE_SG_Li256ELb1ELb1ELb0ELb0EEENS1_36VarlenDynamicPersistentTileSchedulerILi128ELi96ELi256ELi128ELb0ELb1ELb1ELb1ELb1ELb1EEEEEEEEEvNT_6ParamsE,@function
        .size           _ZN7cutlass13device_kernelIN5flash11enable_sm90INS1_16FlashAttnFwdSm90INS1_25CollectiveMainloopFwdSm90ILi2EN4cute5tupleIJNS5_1CILi1EEES8_S8_EEENS6_IJNS7_ILi128EEENS7_ILi96EEENS7_ILi64EEEEEELi256ENS_10bfloat16_tEfNS_4arch4Sm90ELb1ELb0ELb0ELb1ELb1ELb1ELb1ELb1ELb0ELb1ELb0ELb0EEENS1_21CollectiveEpilogueFwdINS6_IJSA_NS7_ILi256EEESB_EEES9_SE_SG_Li256ELb1ELb1ELb0ELb0EEENS1_36VarlenDynamicPersistentTileSchedulerILi128ELi96ELi256ELi128ELb0ELb1ELb1ELb1ELb1ELb1EEEEEEEEEvNT_6ParamsE,(.L_x_35 - _ZN7cutlass13device_kernelIN5flash11enable_sm90INS1_16FlashAttnFwdSm90INS1_25CollectiveMainloopFwdSm90ILi2EN4cute5tupleIJNS5_1CILi1EEES8_S8_EEENS6_IJNS7_ILi128EEENS7_ILi96EEENS7_ILi64EEEEEELi256ENS_10bfloat16_tEfNS_4arch4Sm90ELb1ELb0ELb0ELb1ELb1ELb1ELb1ELb1ELb0ELb1ELb0ELb0EEENS1_21CollectiveEpilogueFwdINS6_IJSA_NS7_ILi256EEESB_EEES9_SE_SG_Li256ELb1ELb1ELb0ELb0EEENS1_36VarlenDynamicPersistentTileSchedulerILi128ELi96ELi256ELi128ELb0ELb1ELb1ELb1ELb1ELb1EEEEEEEEEvNT_6ParamsE)
        .other          _ZN7cutlass13device_kernelIN5flash11enable_sm90INS1_16FlashAttnFwdSm90INS1_25CollectiveMainloopFwdSm90ILi2EN4cute5tupleIJNS5_1CILi1EEES8_S8_EEENS6_IJNS7_ILi128EEENS7_ILi96EEENS7_ILi64EEEEEELi256ENS_10bfloat16_tEfNS_4arch4Sm90ELb1ELb0ELb0ELb1ELb1ELb1ELb1ELb1ELb0ELb1ELb0ELb0EEENS1_21CollectiveEpilogueFwdINS6_IJSA_NS7_ILi256EEESB_EEES9_SE_SG_Li256ELb1ELb1ELb0ELb0EEENS1_36VarlenDynamicPersistentTileSchedulerILi128ELi96ELi256ELi128ELb0ELb1ELb1ELb1ELb1ELb1EEEEEEEEEvNT_6ParamsE,@"STO_CUDA_ENTRY STV_DEFAULT"
_ZN7cutlass13device_kernelIN5flash11enable_sm90INS1_16FlashAttnFwdSm90INS1_25CollectiveMainloopFwdSm90ILi2EN4cute5tupleIJNS5_1CILi1EEES8_S8_EEENS6_IJNS7_ILi128EEENS7_ILi96EEENS7_ILi64EEEEEELi256ENS_10bfloat16_tEfNS_4arch4Sm90ELb1ELb0ELb0ELb1ELb1ELb1ELb1ELb1ELb0ELb1ELb0ELb0EEENS1_21CollectiveEpilogueFwdINS6_IJSA_NS7_ILi256EEESB_EEES9_SE_SG_Li256ELb1ELb1ELb0ELb0EEENS1_36VarlenDynamicPersistentTileSchedulerILi128ELi96ELi256ELi128ELb0ELb1ELb1ELb1ELb1ELb1EEEEEEEEEvNT_6ParamsE:
[----:B------:R-:W-:Y:S01]  /*0000*/  LDC R1, c[0x0][0x37c] ;  /* 0x0000df00ff017b82 */ /* 0x000fe20000000800 */
[----:B------:R-:W-:Y:S05]  /*0010*/  EXIT ;  /* 0x000000000000794d */ /* 0x000fea0003800000 */
.L_x_17:
        /* <DEDUP_REMOVED lines=14> */
.L_x_35:


//--------------------- .nv.shared.reserved.0     --------------------------
	.section	.nv.shared.reserved.0,"aw",@nobits
	.weak		__nv_reservedSMEM_offset_0_alias
	.size		__nv_reservedSMEM_offset_0_alias, 0, 64
	.other		__nv_reservedSMEM_offset_0_alias,@"STO_CUDA_RESERVED_SHARED STV_DEFAULT"
__nv_reservedSMEM_offset_0_alias:
	.zero		0
	.zero		64


//--------------------- .nv.global                --------------------------
	.section	.nv.global,"aw",@nobits
.nv.global:
	.type		_ZN75_INTERNAL_42078802_39_flash_fwd_hdim64_256_bf16_paged_sm90_cu_ceb34e2a_35024cute1_E,@object
	.size		_ZN75_INTERNAL_42078802_39_flash_fwd_hdim64_256_bf16_paged_sm90_cu_ceb34e2a_35024cute1_E,(_ZN75_INTERNAL_42078802_39_flash_fwd_hdim64_256_bf16_paged_sm90_cu_ceb34e2a_35024cuda3std3__45__cpo6cbeginE - _ZN75_INTERNAL_42078802_39_flash_fwd_hdim64_256_bf16_paged_sm90_cu_ceb34e2a_35024cute1_E)
_ZN75_INTERNAL_42078802_39_flash_fwd_hdim64_256_bf16_paged_sm90_cu_ceb34e2a_35024cute1_E:
	.zero		1
	.type		_ZN75_INTERNAL_42078802_39_flash_fwd_hdim64_256_bf16_paged_sm90_cu_ceb34e2a_35024cuda3std3__45__cpo6cbeginE,@object
	.size		_ZN75_INTERNAL_42078802_39_flash_fwd_hdim64_256_bf16_paged_sm90_cu_ceb34e2a_35024cuda3std3__45__cpo6cbeginE,(_ZN75_INTERNAL_42078802_39_flash_fwd_hdim64_256_bf16_paged_sm90_cu_ceb34e2a_35024cuda3std3__48in_placeE - _ZN75_INTERNAL_42078802_39_flash_fwd_hdim64_256_bf16_paged_sm90_cu_ceb34e2a_35024cuda3std3__45__cpo6cbeginE)
_ZN75_INTERNAL_42078802_39_flash_fwd_hdim64_256_bf16_paged_sm90_cu_ceb34e2a_35024cuda3std3__45__cpo6cbeginE:
	.zero		1
	.type		_ZN75_INTERNAL_42078802_39_flash_fwd_hdim64_256_bf16_paged_sm90_cu_ceb34e2a_35024cuda3std3__48in_placeE,@object
	.size		_ZN75_INTERNAL_42078802_39_flash_fwd_hdim64_256_bf16_paged_sm90_cu_ceb34e2a_35024cuda3std3__48in_placeE,(_ZN75_INTERNAL_42078802_39_flash_fwd_hdim64_256_bf16_paged_sm90_cu_ceb34e2a_35024cuda3std6ranges3__45__cpo9iter_moveE - _ZN75_INTERNAL_42078802_39_flash_fwd_hdim64_256_bf16_paged_sm90_cu_ceb34e2a_35024cuda3std3__48in_placeE)
_ZN75_INTERNAL_42078802_39_flash_fwd_hdim64_256_bf16_paged_sm90_cu_ceb34e2a_35024cuda3std3__48in_placeE:
	.zero		1
	.type		_ZN75_INTERNAL_42078802_39_flash_fwd_hdim64_256_bf16_paged_sm90_cu_ceb34e2a_35024cuda3std6ranges3__45__cpo9iter_moveE,@object
	.size		_ZN75_INTERNAL_42078802_39_flash_fwd_hdim64_256_bf16_paged_sm90_cu_ceb34e2a_35024cuda3std6ranges3__45__cpo9iter_moveE,(_ZN75_INTERNAL_42078802_39_flash_fwd_hdim64_256_bf16_paged_sm90_cu_ceb34e2a_35024cuda3std3__45__cpo5beginE - _ZN75_INTERNAL_42078802_39_flash_fwd_hdim64_256_bf16_paged_sm90_cu_ceb34e2a_35024cuda3std6ranges3__45__cpo9iter_moveE)
_ZN75_INTERNAL_42078802_39_flash_fwd_hdim64_256_bf16_paged_sm90_cu_ceb34e2a_35024cuda3std6ranges3__45__cpo9iter_moveE:
	.zero		1
	.type		_ZN75_INTERNAL_42078802_39_flash_fwd_hdim64_256_bf16_paged_sm90_cu_ceb34e2a_35024cuda3std3__45__cpo5beginE,@object
	.size		_ZN75_INTERNAL_42078802_39_flash_fwd_hdim64_256_bf16_paged_sm90_cu_ceb34e2a_35024cuda3std3__45__cpo5beginE,(_ZN75_INTERNAL_42078802_39_flash_fwd_hdim64_256_bf16_paged_sm90_cu_ceb34e2a_35024cuda3std3__477_GLOBAL__N__42078802_39_flash_fwd_hdim64_256_bf16_paged_sm90_cu_ceb34e2a_35026ignoreE - _ZN75_INTERNAL_42078802_39_flash_fwd_hdim64_256_bf16_paged_sm90_cu_ceb34e2a_35024cuda3std3__45__cpo5beginE)
_ZN75_INTERNAL_42078802_39_flash_fwd_hdim64_256_bf16_paged_sm90_cu_ceb34e2a_35024cuda3std3__45__cpo5beginE:
	.zero		1
	.type		_ZN75_INTERNAL_42078802_39_flash_fwd_hdim64_256_bf16_paged_sm90_cu_ceb34e2a_35024cuda3std3__477_GLOBAL__N__42078802_39_flash_fwd_hdim64_256_bf16_paged_sm90_cu_ceb34e2a_35026ignoreE,@object
	.size		_ZN75_INTERNAL_42078802_39_flash_fwd_hdim64_256_bf16_paged_sm90_cu_ceb34e2a_35024cuda3std3__477_GLOBAL__N__42078802_39_flash_fwd_hdim64_256_bf16_paged_sm90_cu_ceb34e2a_35026ignoreE,(_ZN75_INTERNAL_42078802_39_flash_fwd_hdim64_256_bf16_paged_sm90_cu_ceb34e2a_35024cute7productE - _ZN75_INTERNAL_42078802_39_flash_fwd_hdim64_256_bf16_paged_sm90_cu_ceb34e2a_35024cuda3std3__477_GLOBAL__N__42078802_39_flash_fwd_hdim64_256_bf16_paged_sm90_cu_ceb34e2a_35026ignoreE)
_ZN75_INTERNAL_42078802_39_flash_fwd_hdim64_256_bf16_paged_sm90_cu_ceb34e2a_35024cuda3std3__477_GLOBAL__N__42078802_39_flash_fwd_hdim64_256_bf16_paged_sm90_cu_ceb34e2a_35026ignoreE:
	.zero		1
	.type		_ZN75_INTERNAL_42078802_39_flash_fwd_hdim64_256_bf16_paged_sm90_cu_ceb34e2a_35024cute7productE,@object
	.size		_ZN75_INTERNAL_42078802_39_flash_fwd_hdim64_256_bf16_paged_sm90_cu_ceb34e2a_35024cute7productE,(_ZN75_INTERNAL_42078802_39_flash_fwd_hdim64_256_bf16_paged_sm90_cu_ceb34e2a_35024cuda3std3__45__cpo3endE - _ZN75_INTERNAL_42078802_39_flash_fwd_hdim64_256_bf16_paged_sm90_cu_ceb34e2a_35024cute7productE)
_ZN75_INTERNAL_42078802_39_flash_fwd_hdim64_256_bf16_paged_sm90_cu_ceb34e2a_35024cute7productE:
	.zero		1
	.type		_ZN75_INTERNAL_42078802_39_flash_fwd_hdim64_256_bf16_paged_sm90_cu_ceb34e2a_35024cuda3std3__45__cpo3endE,@object
	.size		_ZN75_INTERNAL_42078802_39_flash_fwd_hdim64_256_bf16_paged_sm90_cu_ceb34e2a_35024cuda3std3__45__cpo3endE,(_ZN75_INTERNAL_42078802_39_flash_fwd_hdim64_256_bf16_paged_sm90_cu_ceb34e2a_35024cuda3std3__419piecewise_constructE - _ZN75_INTERNAL_42078802_39_flash_fwd_hdim64_256_bf16_paged_sm90_cu_ceb34e2a_35024cuda3std3__45__cpo3endE)
_ZN75_INTERNAL_42078802_39_flash_fwd_hdim64_256_bf16_paged_sm90_cu_ceb34e2a_35024cuda3std3__45__cpo3endE:
	.zero		1
	.type		_ZN75_INTERNAL_42078802_39_flash_fwd_hdim64_256_bf16_paged_sm90_cu_ceb34e2a_35024cuda3std3__419piecewise_constructE,@object
	.size		_ZN75_INTERNAL_42078802_39_flash_fwd_hdim64_256_bf16_paged_sm90_cu_ceb34e2a_35024cuda3std3__419piecewise_constructE,(_ZN75_INTERNAL_42078802_39_flash_fwd_hdim64_256_bf16_paged_sm90_cu_ceb34e2a_35024cuda3std3__45__cpo4cendE - _ZN75_INTERNAL_42078802_39_flash_fwd_hdim64_256_bf16_paged_sm90_cu_ceb34e2a_35024cuda3std3__419piecewise_constructE)
_ZN75_INTERNAL_42078802_39_flash_fwd_hdim64_256_bf16_paged_sm90_cu_ceb34e2a_35024cuda3std3__419piecewise_constructE:
	.zero		1
	.type		_ZN75_INTERNAL_42078802_39_flash_fwd_hdim64_256_bf16_paged_sm90_cu_ceb34e2a_35024cuda3std3__45__cpo4cendE,@object
	.size		_ZN75_INTERNAL_42078802_39_flash_fwd_hdim64_256_bf16_paged_sm90_cu_ceb34e2a_35024cuda3std3__45__cpo4cendE,(_ZN75_INTERNAL_42078802_39_flash_fwd_hdim64_256_bf16_paged_sm90_cu_ceb34e2a_35024cuda3std6ranges3__45__cpo4swapE - _ZN75_INTERNAL_42078802_39_flash_fwd_hdim64_256_bf16_paged_sm90_cu_ceb34e2a_35024cuda3std3__45__cpo4cendE)
_ZN75_INTERNAL_42078802_39_flash_fwd_hdim64_256_bf16_paged_sm90_cu_ceb34e2a_35024cuda3std3__45__cpo4cendE:
	.zero		1
	.type		_ZN75_INTERNAL_42078802_39_flash_fwd_hdim64_256_bf16_paged_sm90_cu_ceb34e2a_35024cuda3std6ranges3__45__cpo4swapE,@object
	.size		_ZN75_INTERNAL_42078802_39_flash_fwd_hdim64_256_bf16_paged_sm90_cu_ceb34e2a_35024cuda3std6ranges3__45__cpo4swapE,(.L_7 - _ZN75_INTERNAL_42078802_39_flash_fwd_hdim64_256_bf16_paged_sm90_cu_ceb34e2a_35024cuda3std6ranges3__45__cpo4swapE)
_ZN75_INTERNAL_42078802_39_flash_fwd_hdim64_256_bf16_paged_sm90_cu_ceb34e2a_35024cuda3std6ranges3__45__cpo4swapE:
	.zero		1
.L_7:


//--------------------- .nv.constant0._ZN7cutlass13device_kernelIN5flash11enable_sm90INS1_16FlashAttnFwdSm90INS1_25CollectiveMainloopFwdSm90ILi2EN4cute5tupleIJNS5_1CILi1EEES8_S8_EEENS6_IJNS7_ILi128EEENS7_ILi96EEENS7_ILi64EEEEEELi256ENS_10bfloat16_tEfNS_4arch4Sm90ELb0ELb0ELb0ELb0ELb1ELb0ELb0ELb1ELb0ELb1ELb0ELb0EEENS1_21CollectiveEpilogueFwdINS6_IJSA_NS7_ILi256EEESB_EEES9_SE_SG_Li256ELb0ELb1ELb0ELb0EEENS1_29StaticPersistentTileSchedulerILb0EEEEEEEEEvNT_6ParamsE --------------------------
	.section	.nv.constant0._ZN7cutlass13device_kernelIN5flash11enable_sm90INS1_16FlashAttnFwdSm90INS1_25CollectiveMainloopFwdSm90ILi2EN4cute5tupleIJNS5_1CILi1EEES8_S8_EEENS6_IJNS7_ILi128EEENS7_ILi96EEENS7_ILi64EEEEEELi256ENS_10bfloat16_tEfNS_4arch4Sm90ELb0ELb0ELb0ELb0ELb1ELb0ELb0ELb1ELb0ELb1ELb0ELb0EEENS1_21CollectiveEpilogueFwdINS6_IJSA_NS7_ILi256EEESB_EEES9_SE_SG_Li256ELb0ELb1ELb0ELb0EEENS1_29StaticPersistentTileSchedulerILb0EEEEEEEEEvNT_6ParamsE,"a",@progbits
	.sectionflags	@""
	.align	4
.nv.constant0._ZN7cutlass13device_kernelIN5flash11enable_sm90INS1_16FlashAttnFwdSm90INS1_25CollectiveMainloopFwdSm90ILi2EN4cute5tupleIJNS5_1CILi1EEES8_S8_EEENS6_IJNS7_ILi128EEENS7_ILi96EEENS7_ILi64EEEEEELi256ENS_10bfloat16_tEfNS_4arch4Sm90ELb0ELb0ELb0ELb0ELb1ELb0ELb0ELb1ELb0ELb1ELb0ELb0EEENS1_21CollectiveEpilogueFwdINS6_IJSA_NS7_ILi256EEESB_EEES9_SE_SG_Li256ELb0ELb1ELb0ELb0EEENS1_29StaticPersistentTileSchedulerILb0EEEEEEEEEvNT_6ParamsE:
	.zero		3456


//--------------------- .nv.constant0._ZN7cutlass13device_kernelIN5flash11enable_sm90INS1_16FlashAttnFwdSm90INS1_25CollectiveMainloopFwdSm90ILi2EN4cute5tupleIJNS5_1CILi1EEES8_S8_EEENS6_IJNS7_ILi128EEENS7_ILi96EEENS7_ILi64EEEEEELi256ENS_10bfloat16_tEfNS_4arch4Sm90ELb0ELb0ELb0ELb0ELb1ELb0ELb1ELb1ELb0ELb1ELb0ELb0EEENS1_21CollectiveEpilogueFwdINS6_IJSA_NS7_ILi256EEESB_EEES9_SE_SG_Li256ELb0ELb1ELb0ELb0EEENS1_29StaticPersistentTileSchedulerILb0EEEEEEEEEvNT_6ParamsE --------------------------
	.section	.nv.constant0._ZN7cutlass13device_kernelIN5flash11enable_sm90INS1_16FlashAttnFwdSm90INS1_25CollectiveMainloopFwdSm90ILi2EN4cute5tupleIJNS5_1CILi1EEES8_S8_EEENS6_IJNS7_ILi128EEENS7_ILi96EEENS7_ILi64EEEEEELi256ENS_10bfloat16_tEfNS_4arch4Sm90ELb0ELb0ELb0ELb0ELb1ELb0ELb1ELb1ELb0ELb1ELb0ELb0EEENS1_21CollectiveEpilogueFwdINS6_IJSA_NS7_ILi256EEESB_EEES9_SE_SG_Li256ELb0ELb1ELb0ELb0EEENS1_29StaticPersistentTileSchedulerILb0EEEEEEEEEvNT_6ParamsE,"a",@progbits
	.sectionflags	@""
	.align	4
.nv.constant0._ZN7cutlass13device_kernelIN5flash11enable_sm90INS1_16FlashAttnFwdSm90INS1_25CollectiveMainloopFwdSm90ILi2EN4cute5tupleIJNS5_1CILi1EEES8_S8_EEENS6_IJNS7_ILi128EEENS7_ILi96EEENS7_ILi64EEEEEELi256ENS_10bfloat16_tEfNS_4arch4Sm90ELb0ELb0ELb0ELb0ELb1ELb0ELb1ELb1ELb0ELb1ELb0ELb0EEENS1_21CollectiveEpilogueFwdINS6_IJSA_NS7_ILi256EEESB_EEES9_SE_SG_Li256ELb0ELb1ELb0ELb0EEENS1_29StaticPersistentTileSchedulerILb0EEEEEEEEEvNT_6ParamsE:
	.zero		3712


//--------------------- .nv.constant0._ZN7cutlass13device_kernelIN5flash11enable_sm90INS1_16FlashAttnFwdSm90INS1_25CollectiveMainloopFwdSm90ILi2EN4cute5tupleIJNS5_1CILi1EEES8_S8_EEENS6_IJNS7_ILi128EEENS7_ILi96EEENS7_ILi64EEEEEELi256ENS_10bfloat16_tEfNS_4arch4Sm90ELb0ELb0ELb0ELb1ELb1ELb0ELb0ELb1ELb0ELb1ELb0ELb0EEENS1_21CollectiveEpilogueFwdINS6_IJSA_NS7_ILi256EEESB_EEES9_SE_SG_Li256ELb1ELb1ELb0ELb0EEENS1_36VarlenDynamicPersistentTileSchedulerILi128ELi96ELi256ELi128ELb0ELb1ELb1ELb0ELb1ELb1EEEEEEEEEvNT_6ParamsE --------------------------
	.section	.nv.constant0._ZN7cutlass13device_kernelIN5flash11enable_sm90INS1_16FlashAttnFwdSm90INS1_25CollectiveMainloopFwdSm90ILi2EN4cute5tupleIJNS5_1CILi1EEES8_S8_EEENS6_IJNS7_ILi128EEENS7_ILi96EEENS7_ILi64EEEEEELi256ENS_10bfloat16_tEfNS_4arch4Sm90ELb0ELb0ELb0ELb1ELb1ELb0ELb0ELb1ELb0ELb1ELb0ELb0EEENS1_21CollectiveEpilogueFwdINS6_IJSA_NS7_ILi256EEESB_EEES9_SE_SG_Li256ELb1ELb1ELb0ELb0EEENS1_36VarlenDynamicPersistentTileSchedulerILi128ELi96ELi256ELi128ELb0ELb1ELb1ELb0ELb1ELb1EEEEEEEEEvNT_6ParamsE,"a",@progbits
	.sectionflags	@""
	.align	4
.nv.constant0._ZN7cutlass13device_kernelIN5flash11enable_sm90INS1_16FlashAttnFwdSm90INS1_25CollectiveMainloopFwdSm90ILi2EN4cute5tupleIJNS5_1CILi1EEES8_S8_EEENS6_IJNS7_ILi128EEENS7_ILi96EEENS7_ILi64EEEEEELi256ENS_10bfloat16_tEfNS_4arch4Sm90ELb0ELb0ELb0ELb1ELb1ELb0ELb0ELb1ELb0ELb1ELb0ELb0EEENS1_21CollectiveEpilogueFwdINS6_IJSA_NS7_ILi256EEESB_EEES9_SE_SG_Li256ELb1ELb1ELb0ELb0EEENS1_36VarlenDynamicPersistentTileSchedulerILi128ELi96ELi256ELi128ELb0ELb1ELb1ELb0ELb1ELb1EEEEEEEEEvNT_6ParamsE:
	.zero		3584


//--------------------- .nv.constant0._ZN7cutlass13device_kernelIN5flash11enable_sm90INS1_16FlashAttnFwdSm90INS1_25CollectiveMainloopFwdSm90ILi2EN4cute5tupleIJNS5_1CILi1EEES8_S8_EEENS6_IJNS7_ILi128EEENS7_ILi96EEENS7_ILi64EEEEEELi256ENS_10bfloat16_tEfNS_4arch4Sm90ELb0ELb0ELb0ELb1ELb1ELb1ELb0ELb1ELb0ELb1ELb0ELb0EEENS1_21CollectiveEpilogueFwdINS6_IJSA_NS7_ILi256EEESB_EEES9_SE_SG_Li256ELb1ELb1ELb0ELb0EEENS1_36VarlenDynamicPersistentTileSchedulerILi128ELi96ELi256ELi128ELb0ELb1ELb1ELb0ELb1ELb1EEEEEEEEEvNT_6ParamsE --------------------------
	.section	.nv.constant0._ZN7cutlass13device_kernelIN5flash11enable_sm90INS1_16FlashAttnFwdSm90INS1_25CollectiveMainloopFwdSm90ILi2EN4cute5tupleIJNS5_1CILi1EEES8_S8_EEENS6_IJNS7_ILi128EEENS7_ILi96EEENS7_ILi64EEEEEELi256ENS_10bfloat16_tEfNS_4arch4Sm90ELb0ELb0ELb0ELb1ELb1ELb1ELb0ELb1ELb0ELb1ELb0ELb0EEENS1_21CollectiveEpilogueFwdINS6_IJSA_NS7_ILi256EEESB_EEES9_SE_SG_Li256ELb1ELb1ELb0ELb0EEENS1_36VarlenDynamicPersistentTileSchedulerILi128ELi96ELi256ELi128ELb0ELb1ELb1ELb0ELb1ELb1EEEEEEEEEvNT_6ParamsE,"a",@progbits
	.sectionflags	@""
	.align	4
.nv.constant0._ZN7cutlass13device_kernelIN5flash11enable_sm90INS1_16FlashAttnFwdSm90INS1_25CollectiveMainloopFwdSm90ILi2EN4cute5tupleIJNS5_1CILi1EEES8_S8_EEENS6_IJNS7_ILi128EEENS7_ILi96EEENS7_ILi64EEEEEELi256ENS_10bfloat16_tEfNS_4arch4Sm90ELb0ELb0ELb0ELb1ELb1ELb1ELb0ELb1ELb0ELb1ELb0ELb0EEENS1_21CollectiveEpilogueFwdINS6_IJSA_NS7_ILi256EEESB_EEES9_SE_SG_Li256ELb1ELb1ELb0ELb0EEENS1_36VarlenDynamicPersistentTileSchedulerILi128ELi96ELi256ELi128ELb0ELb1ELb1ELb0ELb1ELb1EEEEEEEEEvNT_6ParamsE:
	.zero		3584


//--------------------- .nv.constant0._ZN7cutlass13device_kernelIN5flash11enable_sm90INS1_16FlashAttnFwdSm90INS1_25CollectiveMainloopFwdSm90ILi2EN4cute5tupleIJNS5_1CILi1EEES8_S8_EEENS6_IJNS7_ILi128EEENS7_ILi96EEENS7_ILi64EEEEEELi256ENS_10bfloat16_tEfNS_4arch4Sm90ELb0ELb0ELb0ELb1ELb1ELb0ELb1ELb1ELb0ELb1ELb0ELb0EEENS1_21CollectiveEpilogueFwdINS6_IJSA_NS7_ILi256EEESB_EEES9_SE_SG_Li256ELb1ELb1ELb0ELb0EEENS1_36VarlenDynamicPersistentTileSchedulerILi128ELi96ELi256ELi128ELb0ELb1ELb1ELb0ELb1ELb1EEEEEEEEEvNT_6ParamsE --------------------------
	.section	.nv.constant0._ZN7cutlass13device_kernelIN5flash11enable_sm90INS1_16FlashAttnFwdSm90INS1_25CollectiveMainloopFwdSm90ILi2EN4cute5tupleIJNS5_1CILi1EEES8_S8_EEENS6_IJNS7_ILi128EEENS7_ILi96EEENS7_ILi64EEEEEELi256ENS_10bfloat16_tEfNS_4arch4Sm90ELb0ELb0ELb0ELb1ELb1ELb0ELb1ELb1ELb0ELb1ELb0ELb0EEENS1_21CollectiveEpilogueFwdINS6_IJSA_NS7_ILi256EEESB_EEES9_SE_SG_Li256ELb1ELb1ELb0ELb0EEENS1_36VarlenDynamicPersistentTileSchedulerILi128ELi96ELi256ELi128ELb0ELb1ELb1ELb0ELb1ELb1EEEEEEEEEvNT_6ParamsE,"a",@progbits
	.sectionflags	@""
	.align	4
.nv.constant0._ZN7cutlass13device_kernelIN5flash11enable_sm90INS1_16FlashAttnFwdSm90INS1_25CollectiveMainloopFwdSm90ILi2EN4cute5tupleIJNS5_1CILi1EEES8_S8_EEENS6_IJNS7_ILi128EEENS7_ILi96EEENS7_ILi64EEEEEELi256ENS_10bfloat16_tEfNS_4arch4Sm90ELb0ELb0ELb0ELb1ELb1ELb0ELb1ELb1ELb0ELb1ELb0ELb0EEENS1_21CollectiveEpilogueFwdINS6_IJSA_NS7_ILi256EEESB_EEES9_SE_SG_Li256ELb1ELb1ELb0ELb0EEENS1_36VarlenDynamicPersistentTileSchedulerILi128ELi96ELi256ELi128ELb0ELb1ELb1ELb0ELb1ELb1EEEEEEEEEvNT_6ParamsE:
	.zero		3840


//--------------------- .nv.constant0._ZN7cutlass13device_kernelIN5flash11enable_sm90INS1_16FlashAttnFwdSm90INS1_25CollectiveMainloopFwdSm90ILi2EN4cute5tupleIJNS5_1CILi1EEES8_S8_EEENS6_IJNS7_ILi128EEENS7_ILi96EEENS7_ILi64EEEEEELi256ENS_10bfloat16_tEfNS_4arch4Sm90ELb0ELb0ELb0ELb1ELb1ELb1ELb1ELb1ELb0ELb1ELb0ELb0EEENS1_21CollectiveEpilogueFwdINS6_IJSA_NS7_ILi256EEESB_EEES9_SE_SG_Li256ELb1ELb1ELb0ELb0EEENS1_36VarlenDynamicPersistentTileSchedulerILi128ELi96ELi256ELi128ELb0ELb1ELb1ELb0ELb1ELb1EEEEEEEEEvNT_6ParamsE --------------------------
	.section	.nv.constant0._ZN7cutlass13device_kernelIN5flash11enable_sm90INS1_16FlashAttnFwdSm90INS1_25CollectiveMainloopFwdSm90ILi2EN4cute5tupleIJNS5_1CILi1EEES8_S8_EEENS6_IJNS7_ILi128EEENS7_ILi96EEENS7_ILi64EEEEEELi256ENS_10bfloat16_tEfNS_4arch4Sm90ELb0ELb0ELb0ELb1ELb1ELb1ELb1ELb1ELb0ELb1ELb0ELb0EEENS1_21CollectiveEpilogueFwdINS6_IJSA_NS7_ILi256EEESB_EEES9_SE_SG_Li256ELb1ELb1ELb0ELb0EEENS1_36VarlenDynamicPersistentTileSchedulerILi128ELi96ELi256ELi128ELb0ELb1ELb1ELb0ELb1ELb1EEEEEEEEEvNT_6ParamsE,"a",@progbits
	.sectionflags	@""
	.align	4
.nv.constant0._ZN7cutlass13device_kernelIN5flash11enable_sm90INS1_16FlashAttnFwdSm90INS1_25CollectiveMainloopFwdSm90ILi2EN4cute5tupleIJNS5_1CILi1EEES8_S8_EEENS6_IJNS7_ILi128EEENS7_ILi96EEENS7_ILi64EEEEEELi256ENS_10bfloat16_tEfNS_4arch4Sm90ELb0ELb0ELb0ELb1ELb1ELb1ELb1ELb1ELb0ELb1ELb0ELb0EEENS1_21CollectiveEpilogueFwdINS6_IJSA_NS7_ILi256EEESB_EEES9_SE_SG_Li256ELb1ELb1ELb0ELb0EEENS1_36VarlenDynamicPersistentTileSchedulerILi128ELi96ELi256ELi128ELb0ELb1ELb1ELb0ELb1ELb1EEEEEEEEEvNT_6ParamsE:
	.zero		3840


//--------------------- .nv.constant0._ZN7cutlass13device_kernelIN5flash11enable_sm90INS1_16FlashAttnFwdSm90INS1_25CollectiveMainloopFwdSm90ILi2EN4cute5tupleIJNS5_1CILi1EEES8_S8_EEENS6_IJNS7_ILi128EEENS7_ILi96EEENS7_ILi64EEEEEELi256ENS_10bfloat16_tEfNS_4arch4Sm90ELb0ELb1ELb0ELb0ELb1ELb0ELb0ELb1ELb0ELb1ELb0ELb0EEENS1_21CollectiveEpilogueFwdINS6_IJSA_NS7_ILi256EEESB_EEES9_SE_SG_Li256ELb0ELb1ELb0ELb0EEENS1_30DynamicPersistentTileSchedulerILi256ELi128ELb0ELb1ELb1EEEEEEEEEvNT_6ParamsE --------------------------
	.section	.nv.constant0._ZN7cutlass13device_kernelIN5flash11enable_sm90INS1_16FlashAttnFwdSm90INS1_25CollectiveMainloopFwdSm90ILi2EN4cute5tupleIJNS5_1CILi1EEES8_S8_EEENS6_IJNS7_ILi128EEENS7_ILi96EEENS7_ILi64EEEEEELi256ENS_10bfloat16_tEfNS_4arch4Sm90ELb0ELb1ELb0ELb0ELb1ELb0ELb0ELb1ELb0ELb1ELb0ELb0EEENS1_21CollectiveEpilogueFwdINS6_IJSA_NS7_ILi256EEESB_EEES9_SE_SG_Li256ELb0ELb1ELb0ELb0EEENS1_30DynamicPersistentTileSchedulerILi256ELi128ELb0ELb1ELb1EEEEEEEEEvNT_6ParamsE,"a",@progbits
	.sectionflags	@""
	.align	4
.nv.constant0._ZN7cutlass13device_kernelIN5flash11enable_sm90INS1_16FlashAttnFwdSm90INS1_25CollectiveMainloopFwdSm90ILi2EN4cute5tupleIJNS5_1CILi1EEES8_S8_EEENS6_IJNS7_ILi128EEENS7_ILi96EEENS7_ILi64EEEEEELi256ENS_10bfloat16_tEfNS_4arch4Sm90ELb0ELb1ELb0ELb0ELb1ELb0ELb0ELb1ELb0ELb1ELb0ELb0EEENS1_21CollectiveEpilogueFwdINS6_IJSA_NS7_ILi256EEESB_EEES9_SE_SG_Li256ELb0ELb1ELb0ELb0EEENS1_30DynamicPersistentTileSchedulerILi256ELi128ELb0ELb1ELb1EEEEEEEEEvNT_6ParamsE:
	.zero		3584


//--------------------- .nv.constant0._ZN7cutlass13device_kernelIN5flash11enable_sm90INS1_16FlashAttnFwdSm90INS1_25CollectiveMainloopFwdSm90ILi2EN4cute5tupleIJNS5_1CILi1EEES8_S8_EEENS6_IJNS7_ILi128EEENS7_ILi96EEENS7_ILi64EEEEEELi256ENS_10bfloat16_tEfNS_4arch4Sm90ELb0ELb1ELb0ELb0ELb1ELb0ELb1ELb1ELb0ELb1ELb0ELb0EEENS1_21CollectiveEpilogueFwdINS6_IJSA_NS7_ILi256EEESB_EEES9_SE_SG_Li256ELb0ELb1ELb0ELb0EEENS1_30DynamicPersistentTileSchedulerILi256ELi128ELb0ELb1ELb1EEEEEEEEEvNT_6ParamsE --------------------------
	.section	.nv.constant0._ZN7cutlass13device_kernelIN5flash11enable_sm90INS1_16FlashAttnFwdSm90INS1_25CollectiveMainloopFwdSm90ILi2EN4cute5tupleIJNS5_1CILi1EEES8_S8_EEENS6_IJNS7_ILi128EEENS7_ILi96EEENS7_ILi64EEEEEELi256ENS_10bfloat16_tEfNS_4arch4Sm90ELb0ELb1ELb0ELb0ELb1ELb0ELb1ELb1ELb0ELb1ELb0ELb0EEENS1_21CollectiveEpilogueFwdINS6_IJSA_NS7_ILi256EEESB_EEES9_SE_SG_Li256ELb0ELb1ELb0ELb0EEENS1_30DynamicPersistentTileSchedulerILi256ELi128ELb0ELb1ELb1EEEEEEEEEvNT_6ParamsE,"a",@progbits
	.sectionflags	@""
	.align	4
.nv.constant0._ZN7cutlass13device_kernelIN5flash11enable_sm90INS1_16FlashAttnFwdSm90INS1_25CollectiveMainloopFwdSm90ILi2EN4cute5tupleIJNS5_1CILi1EEES8_S8_EEENS6_IJNS7_ILi128EEENS7_ILi96EEENS7_ILi64EEEEEELi256ENS_10bfloat16_tEfNS_4arch4Sm90ELb0ELb1ELb0ELb0ELb1ELb0ELb1ELb1ELb0ELb1ELb0ELb0EEENS1_21CollectiveEpilogueFwdINS6_IJSA_NS7_ILi256EEESB_EEES9_SE_SG_Li256ELb0ELb1ELb0ELb0EEENS1_30DynamicPersistentTileSchedulerILi256ELi128ELb0ELb1ELb1EEEEEEEEEvNT_6ParamsE:
	.zero		3840


//--------------------- .nv.constant0._ZN7cutlass13device_kernelIN5flash11enable_sm90INS1_16FlashAttnFwdSm90INS1_25CollectiveMainloopFwdSm90ILi2EN4cute5tupleIJNS5_1CILi1EEES8_S8_EEENS6_IJNS7_ILi128EEENS7_ILi96EEENS7_ILi64EEEEEELi256ENS_10bfloat16_tEfNS_4arch4Sm90ELb0ELb1ELb0ELb1ELb1ELb0ELb0ELb1ELb0ELb1ELb0ELb0EEENS1_21CollectiveEpilogueFwdINS6_IJSA_NS7_ILi256EEESB_EEES9_SE_SG_Li256ELb1ELb1ELb0ELb0EEENS1_36VarlenDynamicPersistentTileSchedulerILi128ELi96ELi256ELi128ELb0ELb1ELb1ELb1ELb0ELb1EEEEEEEEEvNT_6ParamsE --------------------------
	.section	.nv.constant0._ZN7cutlass13device_kernelIN5flash11enable_sm90INS1_16FlashAttnFwdSm90INS1_25CollectiveMainloopFwdSm90ILi2EN4cute5tupleIJNS5_1CILi1EEES8_S8_EEENS6_IJNS7_ILi128EEENS7_ILi96EEENS7_ILi64EEEEEELi256ENS_10bfloat16_tEfNS_4arch4Sm90ELb0ELb1ELb0ELb1ELb1ELb0ELb0ELb1ELb0ELb1ELb0ELb0EEENS1_21CollectiveEpilogueFwdINS6_IJSA_NS7_ILi256EEESB_EEES9_SE_SG_Li256ELb1ELb1ELb0ELb0EEENS1_36VarlenDynamicPersistentTileSchedulerILi128ELi96ELi256ELi128ELb0ELb1ELb1ELb1ELb0ELb1EEEEEEEEEvNT_6ParamsE,"a",@progbits
	.sectionflags	@""
	.align	4
.nv.constant0._ZN7cutlass13device_kernelIN5flash11enable_sm90INS1_16FlashAttnFwdSm90INS1_25CollectiveMainloopFwdSm90ILi2EN4cute5tupleIJNS5_1CILi1EEES8_S8_EEENS6_IJNS7_ILi128EEENS7_ILi96EEENS7_ILi64EEEEEELi256ENS_10bfloat16_tEfNS_4arch4Sm90ELb0ELb1ELb0ELb1ELb1ELb0ELb0ELb1ELb0ELb1ELb0ELb0EEENS1_21CollectiveEpilogueFwdINS6_IJSA_NS7_ILi256EEESB_EEES9_SE_SG_Li256ELb1ELb1ELb0ELb0EEENS1_36VarlenDynamicPersistentTileSchedulerILi128ELi96ELi256ELi128ELb0ELb1ELb1ELb1ELb0ELb1EEEEEEEEEvNT_6ParamsE:
	.zero		3584


//--------------------- .nv.constant0._ZN7cutlass13device_kernelIN5flash11enable_sm90INS1_16FlashAttnFwdSm90INS1_25CollectiveMainloopFwdSm90ILi2EN4cute5tupleIJNS5_1CILi1EEES8_S8_EEENS6_IJNS7_ILi128EEENS7_ILi96EEENS7_ILi64EEEEEELi256ENS_10bfloat16_tEfNS_4arch4Sm90ELb0ELb1ELb0ELb1ELb1ELb1ELb0ELb1ELb0ELb1ELb0ELb0EEENS1_21CollectiveEpilogueFwdINS6_IJSA_NS7_ILi256EEESB_EEES9_SE_SG_Li256ELb1ELb1ELb0ELb0EEENS1_36VarlenDynamicPersistentTileSchedulerILi128ELi96ELi256ELi128ELb0ELb1ELb1ELb1ELb0ELb1EEEEEEEEEvNT_6ParamsE --------------------------
	.section	.nv.constant0._ZN7cutlass13device_kernelIN5flash11enable_sm90INS1_16FlashAttnFwdSm90INS1_25CollectiveMainloopFwdSm90ILi2EN4cute5tupleIJNS5_1CILi1EEES8_S8_EEENS6_IJNS7_ILi128EEENS7_ILi96EEENS7_ILi64EEEEEELi256ENS_10bfloat16_tEfNS_4arch4Sm90ELb0ELb1ELb0ELb1ELb1ELb1ELb0ELb1ELb0ELb1ELb0ELb0EEENS1_21CollectiveEpilogueFwdINS6_IJSA_NS7_ILi256EEESB_EEES9_SE_SG_Li256ELb1ELb1ELb0ELb0EEENS1_36VarlenDynamicPersistentTileSchedulerILi128ELi96ELi256ELi128ELb0ELb1ELb1ELb1ELb0ELb1EEEEEEEEEvNT_6ParamsE,"a",@progbits
	.sectionflags	@""
	.align	4
.nv.constant0._ZN7cutlass13device_kernelIN5flash11enable_sm90INS1_16FlashAttnFwdSm90INS1_25CollectiveMainloopFwdSm90ILi2EN4cute5tupleIJNS5_1CILi1EEES8_S8_EEENS6_IJNS7_ILi128EEENS7_ILi96EEENS7_ILi64EEEEEELi256ENS_10bfloat16_tEfNS_4arch4Sm90ELb0ELb1ELb0ELb1ELb1ELb1ELb0ELb1ELb0ELb1ELb0ELb0EEENS1_21CollectiveEpilogueFwdINS6_IJSA_NS7_ILi256EEESB_EEES9_SE_SG_Li256ELb1ELb1ELb0ELb0EEENS1_36VarlenDynamicPersistentTileSchedulerILi128ELi96ELi256ELi128ELb0ELb1ELb1ELb1ELb0ELb1EEEEEEEEEvNT_6ParamsE:
	.zero		3584


//--------------------- .nv.constant0._ZN7cutlass13device_kernelIN5flash11enable_sm90INS1_16FlashAttnFwdSm90INS1_25CollectiveMainloopFwdSm90ILi2EN4cute5tupleIJNS5_1CILi1EEES8_S8_EEENS6_IJNS7_ILi128EEENS7_ILi96EEENS7_ILi64EEEEEELi256ENS_10bfloat16_tEfNS_4arch4Sm90ELb0ELb1ELb0ELb1ELb1ELb0ELb1ELb1ELb0ELb1ELb0ELb0EEENS1_21CollectiveEpilogueFwdINS6_IJSA_NS7_ILi256EEESB_EEES9_SE_SG_Li256ELb1ELb1ELb0ELb0EEENS1_36VarlenDynamicPersistentTileSchedulerILi128ELi96ELi256ELi128ELb0ELb1ELb1ELb1ELb0ELb1EEEEEEEEEvNT_6ParamsE --------------------------
	.section	.nv.constant0._ZN7cutlass13device_kernelIN5flash11enable_sm90INS1_16FlashAttnFwdSm90INS1_25CollectiveMainloopFwdSm90ILi2EN4cute5tupleIJNS5_1CILi1EEES8_S8_EEENS6_IJNS7_ILi128EEENS7_ILi96EEENS7_ILi64EEEEEELi256ENS_10bfloat16_tEfNS_4arch4Sm90ELb0ELb1ELb0ELb1ELb1ELb0ELb1ELb1ELb0ELb1ELb0ELb0EEENS1_21CollectiveEpilogueFwdINS6_IJSA_NS7_ILi256EEESB_EEES9_SE_SG_Li256ELb1ELb1ELb0ELb0EEENS1_36VarlenDynamicPersistentTileSchedulerILi128ELi96ELi256ELi128ELb0ELb1ELb1ELb1ELb0ELb1EEEEEEEEEvNT_6ParamsE,"a",@progbits
	.sectionflags	@""
	.align	4
.nv.constant0._ZN7cutlass13device_kernelIN5flash11enable_sm90INS1_16FlashAttnFwdSm90INS1_25CollectiveMainloopFwdSm90ILi2EN4cute5tupleIJNS5_1CILi1EEES8_S8_EEENS6_IJNS7_ILi128EEENS7_ILi96EEENS7_ILi64EEEEEELi256ENS_10bfloat16_tEfNS_4arch4Sm90ELb0ELb1ELb0ELb1ELb1ELb0ELb1ELb1ELb0ELb1ELb0ELb0EEENS1_21CollectiveEpilogueFwdINS6_IJSA_NS7_ILi256EEESB_EEES9_SE_SG_Li256ELb1ELb1ELb0ELb0EEENS1_36VarlenDynamicPersistentTileSchedulerILi128ELi96ELi256ELi128ELb0ELb1ELb1ELb1ELb0ELb1EEEEEEEEEvNT_6ParamsE:
	.zero		3840


//--------------------- .nv.constant0._ZN7cutlass13device_kernelIN5flash11enable_sm90INS1_16FlashAttnFwdSm90INS1_25CollectiveMainloopFwdSm90ILi2EN4cute5tupleIJNS5_1CILi1EEES8_S8_EEENS6_IJNS7_ILi128EEENS7_ILi96EEENS7_ILi64EEEEEELi256ENS_10bfloat16_tEfNS_4arch4Sm90ELb0ELb1ELb0ELb1ELb1ELb1ELb1ELb1ELb0ELb1ELb0ELb0EEENS1_21CollectiveEpilogueFwdINS6_IJSA_NS7_ILi256EEESB_EEES9_SE_SG_Li256ELb1ELb1ELb0ELb0EEENS1_36VarlenDynamicPersistentTileSchedulerILi128ELi96ELi256ELi128ELb0ELb1ELb1ELb1ELb0ELb1EEEEEEEEEvNT_6ParamsE --------------------------
	.section	.nv.constant0._ZN7cutlass13device_kernelIN5flash11enable_sm90INS1_16FlashAttnFwdSm90INS1_25CollectiveMainloopFwdSm90ILi2EN4cute5tupleIJNS5_1CILi1EEES8_S8_EEENS6_IJNS7_ILi128EEENS7_ILi96EEENS7_ILi64EEEEEELi256ENS_10bfloat16_tEfNS_4arch4Sm90ELb0ELb1ELb0ELb1ELb1ELb1ELb1ELb1ELb0ELb1ELb0ELb0EEENS1_21CollectiveEpilogueFwdINS6_IJSA_NS7_ILi256EEESB_EEES9_SE_SG_Li256ELb1ELb1ELb0ELb0EEENS1_36VarlenDynamicPersistentTileSchedulerILi128ELi96ELi256ELi128ELb0ELb1ELb1ELb1ELb0ELb1EEEEEEEEEvNT_6ParamsE,"a",@progbits
	.sectionflags	@""
	.align	4
.nv.constant0._ZN7cutlass13device_kernelIN5flash11enable_sm90INS1_16FlashAttnFwdSm90INS1_25CollectiveMainloopFwdSm90ILi2EN4cute5tupleIJNS5_1CILi1EEES8_S8_EEENS6_IJNS7_ILi128EEENS7_ILi96EEENS7_ILi64EEEEEELi256ENS_10bfloat16_tEfNS_4arch4Sm90ELb0ELb1ELb0ELb1ELb1ELb1ELb1ELb1ELb0ELb1ELb0ELb0EEENS1_21CollectiveEpilogueFwdINS6_IJSA_NS7_ILi256EEESB_EEES9_SE_SG_Li256ELb1ELb1ELb0ELb0EEENS1_36VarlenDynamicPersistentTileSchedulerILi128ELi96ELi256ELi128ELb0ELb1ELb1ELb1ELb0ELb1EEEEEEEEEvNT_6ParamsE:
	.zero		3840


//--------------------- .nv.constant0._ZN7cutlass13device_kernelIN5flash11enable_sm90INS1_16FlashAttnFwdSm90INS1_25CollectiveMainloopFwdSm90ILi2EN4cute5tupleIJNS5_1CILi1EEES8_S8_EEENS6_IJNS7_ILi128EEENS7_ILi96EEENS7_ILi64EEEEEELi256ENS_10bfloat16_tEfNS_4arch4Sm90ELb1ELb0ELb0ELb0ELb1ELb0ELb0ELb1ELb0ELb1ELb0ELb0EEENS1_21CollectiveEpilogueFwdINS6_IJSA_NS7_ILi256EEESB_EEES9_SE_SG_Li256ELb0ELb1ELb0ELb0EEENS1_30DynamicPersistentTileSchedulerILi256ELi128ELb0ELb1ELb1EEEEEEEEEvNT_6ParamsE --------------------------
	.section	.nv.constant0._ZN7cutlass13device_kernelIN5flash11enable_sm90INS1_16FlashAttnFwdSm90INS1_25CollectiveMainloopFwdSm90ILi2EN4cute5tupleIJNS5_1CILi1EEES8_S8_EEENS6_IJNS7_ILi128EEENS7_ILi96EEENS7_ILi64EEEEEELi256ENS_10bfloat16_tEfNS_4arch4Sm90ELb1ELb0ELb0ELb0ELb1ELb0ELb0ELb1ELb0ELb1ELb0ELb0EEENS1_21CollectiveEpilogueFwdINS6_IJSA_NS7_ILi256EEESB_EEES9_SE_SG_Li256ELb0ELb1ELb0ELb0EEENS1_30DynamicPersistentTileSchedulerILi256ELi128ELb0ELb1ELb1EEEEEEEEEvNT_6ParamsE,"a",@progbits
	.sectionflags	@""
	.align	4
.nv.constant0._ZN7cutlass13device_kernelIN5flash11enable_sm90INS1_16FlashAttnFwdSm90INS1_25CollectiveMainloopFwdSm90ILi2EN4cute5tupleIJNS5_1CILi1EEES8_S8_EEENS6_IJNS7_ILi128EEENS7_ILi96EEENS7_ILi64EEEEEELi256ENS_10bfloat16_tEfNS_4arch4Sm90ELb1ELb0ELb0ELb0ELb1ELb0ELb0ELb1ELb0ELb1ELb0ELb0EEENS1_21CollectiveEpilogueFwdINS6_IJSA_NS7_ILi256EEESB_EEES9_SE_SG_Li256ELb0ELb1ELb0ELb0EEENS1_30DynamicPersistentTileSchedulerILi256ELi128ELb0ELb1ELb1EEEEEEEEEvNT_6ParamsE:
	.zero		3584


//--------------------- .nv.constant0._ZN7cutlass13device_kernelIN5flash11enable_sm90INS1_16FlashAttnFwdSm90INS1_25CollectiveMainloopFwdSm90ILi2EN4cute5tupleIJNS5_1CILi1EEES8_S8_EEENS6_IJNS7_ILi128EEENS7_ILi96EEENS7_ILi64EEEEEELi256ENS_10bfloat16_tEfNS_4arch4Sm90ELb1ELb0ELb0ELb0ELb1ELb0ELb1ELb1ELb0ELb1ELb0ELb0EEENS1_21CollectiveEpilogueFwdINS6_IJSA_NS7_ILi256EEESB_EEES9_SE_SG_Li256ELb0ELb1ELb0ELb0EEENS1_30DynamicPersistentTileSchedulerILi256ELi128ELb0ELb1ELb1EEEEEEEEEvNT_6ParamsE --------------------------
	.section	.nv.constant0._ZN7cutlass13device_kernelIN5flash11enable_sm90INS1_16FlashAttnFwdSm90INS1_25CollectiveMainloopFwdSm90ILi2EN4cute5tupleIJNS5_1CILi1EEES8_S8_EEENS6_IJNS7_ILi128EEENS7_ILi96EEENS7_ILi64EEEEEELi256ENS_10bfloat16_tEfNS_4arch4Sm90ELb1ELb0ELb0ELb0ELb1ELb0ELb1ELb1ELb0ELb1ELb0ELb0EEENS1_21CollectiveEpilogueFwdINS6_IJSA_NS7_ILi256EEESB_EEES9_SE_SG_Li256ELb0ELb1ELb0ELb0EEENS1_30DynamicPersistentTileSchedulerILi256ELi128ELb0ELb1ELb1EEEEEEEEEvNT_6ParamsE,"a",@progbits
	.sectionflags	@""
	.align	4
.nv.constant0._ZN7cutlass13device_kernelIN5flash11enable_sm90INS1_16FlashAttnFwdSm90INS1_25CollectiveMainloopFwdSm90ILi2EN4cute5tupleIJNS5_1CILi1EEES8_S8_EEENS6_IJNS7_ILi128EEENS7_ILi96EEENS7_ILi64EEEEEELi256ENS_10bfloat16_tEfNS_4arch4Sm90ELb1ELb0ELb0ELb0ELb1ELb0ELb1ELb1ELb0ELb1ELb0ELb0EEENS1_21CollectiveEpilogueFwdINS6_IJSA_NS7_ILi256EEESB_EEES9_SE_SG_Li256ELb0ELb1ELb0ELb0EEENS1_30DynamicPersistentTileSchedulerILi256ELi128ELb0ELb1ELb1EEEEEEEEEvNT_6ParamsE:
	.zero		3840


//--------------------- .nv.constant0._ZN7cutlass13device_kernelIN5flash11enable_sm90INS1_16FlashAttnFwdSm90INS1_25CollectiveMainloopFwdSm90ILi2EN4cute5tupleIJNS5_1CILi1EEES8_S8_EEENS6_IJNS7_ILi128EEENS7_ILi96EEENS7_ILi64EEEEEELi256ENS_10bfloat16_tEfNS_4arch4Sm90ELb1ELb0ELb0ELb1ELb1ELb0ELb0ELb1ELb0ELb1ELb0ELb0EEENS1_21CollectiveEpilogueFwdINS6_IJSA_NS7_ILi256EEESB_EEES9_SE_SG_Li256ELb1ELb1ELb0ELb0EEENS1_36VarlenDynamicPersistentTileSchedulerILi128ELi96ELi256ELi128ELb0ELb1ELb1ELb1ELb1ELb1EEEEEEEEEvNT_6ParamsE --------------------------
	.section	.nv.constant0._ZN7cutlass13device_kernelIN5flash11enable_sm90INS1_16FlashAttnFwdSm90INS1_25CollectiveMainloopFwdSm90ILi2EN4cute5tupleIJNS5_1CILi1EEES8_S8_EEENS6_IJNS7_ILi128EEENS7_ILi96EEENS7_ILi64EEEEEELi256ENS_10bfloat16_tEfNS_4arch4Sm90ELb1ELb0ELb0ELb1ELb1ELb0ELb0ELb1ELb0ELb1ELb0ELb0EEENS1_21CollectiveEpilogueFwdINS6_IJSA_NS7_ILi256EEESB_EEES9_SE_SG_Li256ELb1ELb1ELb0ELb0EEENS1_36VarlenDynamicPersistentTileSchedulerILi128ELi96ELi256ELi128ELb0ELb1ELb1ELb1ELb1ELb1EEEEEEEEEvNT_6ParamsE,"a",@progbits
	.sectionflags	@""
	.align	4
.nv.constant0._ZN7cutlass13device_kernelIN5flash11enable_sm90INS1_16FlashAttnFwdSm90INS1_25CollectiveMainloopFwdSm90ILi2EN4cute5tupleIJNS5_1CILi1EEES8_S8_EEENS6_IJNS7_ILi128EEENS7_ILi96EEENS7_ILi64EEEEEELi256ENS_10bfloat16_tEfNS_4arch4Sm90ELb1ELb0ELb0ELb1ELb1ELb0ELb0ELb1ELb0ELb1ELb0ELb0EEENS1_21CollectiveEpilogueFwdINS6_IJSA_NS7_ILi256EEESB_EEES9_SE_SG_Li256ELb1ELb1ELb0ELb0EEENS1_36VarlenDynamicPersistentTileSchedulerILi128ELi96ELi256ELi128ELb0ELb1ELb1ELb1ELb1ELb1EEEEEEEEEvNT_6ParamsE:
	.zero		3584


//--------------------- .nv.constant0._ZN7cutlass13device_kernelIN5flash11enable_sm90INS1_16FlashAttnFwdSm90INS1_25CollectiveMainloopFwdSm90ILi2EN4cute5tupleIJNS5_1CILi1EEES8_S8_EEENS6_IJNS7_ILi128EEENS7_ILi96EEENS7_ILi64EEEEEELi256ENS_10bfloat16_tEfNS_4arch4Sm90ELb1ELb0ELb0ELb1ELb1ELb1ELb0ELb1ELb0ELb1ELb0ELb0EEENS1_21CollectiveEpilogueFwdINS6_IJSA_NS7_ILi256EEESB_EEES9_SE_SG_Li256ELb1ELb1ELb0ELb0EEENS1_36VarlenDynamicPersistentTileSchedulerILi128ELi96ELi256ELi128ELb0ELb1ELb1ELb1ELb1ELb1EEEEEEEEEvNT_6ParamsE --------------------------
	.section	.nv.constant0._ZN7cutlass13device_kernelIN5flash11enable_sm90INS1_16FlashAttnFwdSm90INS1_25CollectiveMainloopFwdSm90ILi2EN4cute5tupleIJNS5_1CILi1EEES8_S8_EEENS6_IJNS7_ILi128EEENS7_ILi96EEENS7_ILi64EEEEEELi256ENS_10bfloat16_tEfNS_4arch4Sm90ELb1ELb0ELb0ELb1ELb1ELb1ELb0ELb1ELb0ELb1ELb0ELb0EEENS1_21CollectiveEpilogueFwdINS6_IJSA_NS7_ILi256EEESB_EEES9_SE_SG_Li256ELb1ELb1ELb0ELb0EEENS1_36VarlenDynamicPersistentTileSchedulerILi128ELi96ELi256ELi128ELb0ELb1ELb1ELb1ELb1ELb1EEEEEEEEEvNT_6ParamsE,"a",@progbits
	.sectionflags	@""
	.align	4
.nv.constant0._ZN7cutlass13device_kernelIN5flash11enable_sm90INS1_16FlashAttnFwdSm90INS1_25CollectiveMainloopFwdSm90ILi2EN4cute5tupleIJNS5_1CILi1EEES8_S8_EEENS6_IJNS7_ILi128EEENS7_ILi96EEENS7_ILi64EEEEEELi256ENS_10bfloat16_tEfNS_4arch4Sm90ELb1ELb0ELb0ELb1ELb1ELb1ELb0ELb1ELb0ELb1ELb0ELb0EEENS1_21CollectiveEpilogueFwdINS6_IJSA_NS7_ILi256EEESB_EEES9_SE_SG_Li256ELb1ELb1ELb0ELb0EEENS1_36VarlenDynamicPersistentTileSchedulerILi128ELi96ELi256ELi128ELb0ELb1ELb1ELb1ELb1ELb1EEEEEEEEEvNT_6ParamsE:
	.zero		3584


//--------------------- .nv.constant0._ZN7cutlass13device_kernelIN5flash11enable_sm90INS1_16FlashAttnFwdSm90INS1_25CollectiveMainloopFwdSm90ILi2EN4cute5tupleIJNS5_1CILi1EEES8_S8_EEENS6_IJNS7_ILi128EEENS7_ILi96EEENS7_ILi64EEEEEELi256ENS_10bfloat16_tEfNS_4arch4Sm90ELb1ELb0ELb0ELb1ELb1ELb0ELb1ELb1ELb0ELb1ELb0ELb0EEENS1_21CollectiveEpilogueFwdINS6_IJSA_NS7_ILi256EEESB_EEES9_SE_SG_Li256ELb1ELb1ELb0ELb0EEENS1_36VarlenDynamicPersistentTileSchedulerILi128ELi96ELi256ELi128ELb0ELb1ELb1ELb1ELb1ELb1EEEEEEEEEvNT_6ParamsE --------------------------
	.section	.nv.constant0._ZN7cutlass13device_kernelIN5flash11enable_sm90INS1_16FlashAttnFwdSm90INS1_25CollectiveMainloopFwdSm90ILi2EN4cute5tupleIJNS5_1CILi1EEES8_S8_EEENS6_IJNS7_ILi128EEENS7_ILi96EEENS7_ILi64EEEEEELi256ENS_10bfloat16_tEfNS_4arch4Sm90ELb1ELb0ELb0ELb1ELb1ELb0ELb1ELb1ELb0ELb1ELb0ELb0EEENS1_21CollectiveEpilogueFwdINS6_IJSA_NS7_ILi256EEESB_EEES9_SE_SG_Li256ELb1ELb1ELb0ELb0EEENS1_36VarlenDynamicPersistentTileSchedulerILi128ELi96ELi256ELi128ELb0ELb1ELb1ELb1ELb1ELb1EEEEEEEEEvNT_6ParamsE,"a",@progbits
	.sectionflags	@""
	.align	4
.nv.constant0._ZN7cutlass13device_kernelIN5flash11enable_sm90INS1_16FlashAttnFwdSm90INS1_25CollectiveMainloopFwdSm90ILi2EN4cute5tupleIJNS5_1CILi1EEES8_S8_EEENS6_IJNS7_ILi128EEENS7_ILi96EEENS7_ILi64EEEEEELi256ENS_10bfloat16_tEfNS_4arch4Sm90ELb1ELb0ELb0ELb1ELb1ELb0ELb1ELb1ELb0ELb1ELb0ELb0EEENS1_21CollectiveEpilogueFwdINS6_IJSA_NS7_ILi256EEESB_EEES9_SE_SG_Li256ELb1ELb1ELb0ELb0EEENS1_36VarlenDynamicPersistentTileSchedulerILi128ELi96ELi256ELi128ELb0ELb1ELb1ELb1ELb1ELb1EEEEEEEEEvNT_6ParamsE:
	.zero		3840


//--------------------- .nv.constant0._ZN7cutlass13device_kernelIN5flash11enable_sm90INS1_16FlashAttnFwdSm90INS1_25CollectiveMainloopFwdSm90ILi2EN4cute5tupleIJNS5_1CILi1EEES8_S8_EEENS6_IJNS7_ILi128EEENS7_ILi96EEENS7_ILi64EEEEEELi256ENS_10bfloat16_tEfNS_4arch4Sm90ELb1ELb0ELb0ELb1ELb1ELb1ELb1ELb1ELb0ELb1ELb0ELb0EEENS1_21CollectiveEpilogueFwdINS6_IJSA_NS7_ILi256EEESB_EEES9_SE_SG_Li256ELb1ELb1ELb0ELb0EEENS1_36VarlenDynamicPersistentTileSchedulerILi128ELi96ELi256ELi128ELb0ELb1ELb1ELb1ELb1ELb1EEEEEEEEEvNT_6ParamsE --------------------------
	.section	.nv.constant0._ZN7cutlass13device_kernelIN5flash11enable_sm90INS1_16FlashAttnFwdSm90INS1_25CollectiveMainloopFwdSm90ILi2EN4cute5tupleIJNS5_1CILi1EEES8_S8_EEENS6_IJNS7_ILi128EEENS7_ILi96EEENS7_ILi64EEEEEELi256ENS_10bfloat16_tEfNS_4arch4Sm90ELb1ELb0ELb0ELb1ELb1ELb1ELb1ELb1ELb0ELb1ELb0ELb0EEENS1_21CollectiveEpilogueFwdINS6_IJSA_NS7_ILi256EEESB_EEES9_SE_SG_Li256ELb1ELb1ELb0ELb0EEENS1_36VarlenDynamicPersistentTileSchedulerILi128ELi96ELi256ELi128ELb0ELb1ELb1ELb1ELb1ELb1EEEEEEEEEvNT_6ParamsE,"a",@progbits
	.sectionflags	@""
	.align	4
.nv.constant0._ZN7cutlass13device_kernelIN5flash11enable_sm90INS1_16FlashAttnFwdSm90INS1_25CollectiveMainloopFwdSm90ILi2EN4cute5tupleIJNS5_1CILi1EEES8_S8_EEENS6_IJNS7_ILi128EEENS7_ILi96EEENS7_ILi64EEEEEELi256ENS_10bfloat16_tEfNS_4arch4Sm90ELb1ELb0ELb0ELb1ELb1ELb1ELb1ELb1ELb0ELb1ELb0ELb0EEENS1_21CollectiveEpilogueFwdINS6_IJSA_NS7_ILi256EEESB_EEES9_SE_SG_Li256ELb1ELb1ELb0ELb0EEENS1_36VarlenDynamicPersistentTileSchedulerILi128ELi96ELi256ELi128ELb0ELb1ELb1ELb1ELb1ELb1EEEEEEEEEvNT_6ParamsE:
	.zero		3840


//--------------------- SYMBOLS --------------------------

	.type		.nv.reservedSmem.offset0,@object
	.size		.nv.reservedSmem.offset0,0x4
